	.headerflags	@"EF_CUDA_TEXMODE_UNIFIED EF_CUDA_64BIT_ADDRESS EF_CUDA_SM89 EF_CUDA_VIRTUAL_SM(EF_CUDA_SM89)"
	.elftype	@"ET_EXEC"


//--------------------- .nv.info                  --------------------------
	.section	.nv.info,"",@"SHT_CUDA_INFO"
	.align	4


	//----- nvinfo : EIATTR_REGCOUNT
	.align		4
        /*0000*/ 	.byte	0x04, 0x2f
        /*0002*/ 	.short	(.L_1 - .L_0)
	.align		4
.L_0:
        /*0004*/ 	.word	index@(triton__0d1d2d345de6)
        /*0008*/ 	.word	0x0000004e


	//----- nvinfo : EIATTR_MAX_STACK_SIZE
	.align		4
.L_1:
        /*000c*/ 	.byte	0x04, 0x23
        /*000e*/ 	.short	(.L_3 - .L_2)
	.align		4
.L_2:
        /*0010*/ 	.word	index@(triton__0d1d2d345de6)
        /*0014*/ 	.word	0x00000000


	//----- nvinfo : EIATTR_MIN_STACK_SIZE
	.align		4
.L_3:
        /*0018*/ 	.byte	0x04, 0x12
        /*001a*/ 	.short	(.L_5 - .L_4)
	.align		4
.L_4:
        /*001c*/ 	.word	index@(triton__0d1d2d345de6)
        /*0020*/ 	.word	0x00000000


	//----- nvinfo : EIATTR_FRAME_SIZE
	.align		4
.L_5:
        /*0024*/ 	.byte	0x04, 0x11
        /*0026*/ 	.short	(.L_7 - .L_6)
	.align		4
.L_6:
        /*0028*/ 	.word	index@(triton__0d1d2d345de6)
        /*002c*/ 	.word	0x00000000
.L_7:


//--------------------- .nv.info.triton__0d1d2d345de6 --------------------------
	.section	.nv.info.triton__0d1d2d345de6,"",@"SHT_CUDA_INFO"
	.align	4


	//----- nvinfo : EIATTR_CUDA_API_VERSION
	.align		4
        /*0000*/ 	.byte	0x04, 0x37
        /*0002*/ 	.short	(.L_9 - .L_8)
.L_8:
        /*0004*/ 	.word	0x0000007b


	//----- nvinfo : EIATTR_PARAM_CBANK
	.align		4
.L_9:
        /*0008*/ 	.byte	0x04, 0x0a
        /*000a*/ 	.short	(.L_11 - .L_10)
	.align		4
.L_10:
        /*000c*/ 	.word	index@(.nv.constant0.triton__0d1d2d345de6)
        /*0010*/ 	.short	0x0160
        /*0012*/ 	.short	0x0028


	//----- nvinfo : EIATTR_CBANK_PARAM_SIZE
	.align		4
.L_11:
        /*0014*/ 	.byte	0x03, 0x19
        /*0016*/ 	.short	0x0028


	//----- nvinfo : EIATTR_KPARAM_INFO
	.align		4
        /*0018*/ 	.byte	0x04, 0x17
        /*001a*/ 	.short	(.L_13 - .L_12)
.L_12:
        /*001c*/ 	.word	0x00000000
        /*0020*/ 	.short	0x0006
        /*0022*/ 	.short	0x0024
        /*0024*/ 	.byte	0x00, 0xf0, 0x11, 0x00


	//----- nvinfo : EIATTR_KPARAM_INFO
	.align		4
.L_13:
        /*0028*/ 	.byte	0x04, 0x17
        /*002a*/ 	.short	(.L_15 - .L_14)
.L_14:
        /*002c*/ 	.word	0x00000000
        /*0030*/ 	.short	0x0005
        /*0032*/ 	.short	0x0020
        /*0034*/ 	.byte	0x00, 0xf0, 0x11, 0x00


	//----- nvinfo : EIATTR_KPARAM_INFO
	.align		4
.L_15:
        /*0038*/ 	.byte	0x04, 0x17
        /*003a*/ 	.short	(.L_17 - .L_16)
.L_16:
        /*003c*/ 	.word	0x00000000
        /*0040*/ 	.short	0x0004
        /*0042*/ 	.short	0x001c
        /*0044*/ 	.byte	0x00, 0xf0, 0x11, 0x00


	//----- nvinfo : EIATTR_KPARAM_INFO
	.align		4
.L_17:
        /*0048*/ 	.byte	0x04, 0x17
        /*004a*/ 	.short	(.L_19 - .L_18)
.L_18:
        /*004c*/ 	.word	0x00000000
        /*0050*/ 	.short	0x0003
        /*0052*/ 	.short	0x0018
        /*0054*/ 	.byte	0x00, 0xf0, 0x11, 0x00


	//----- nvinfo : EIATTR_KPARAM_INFO
	.align		4
.L_19:
        /*0058*/ 	.byte	0x04, 0x17
        /*005a*/ 	.short	(.L_21 - .L_20)
.L_20:
        /*005c*/ 	.word	0x00000000
        /*0060*/ 	.short	0x0002
        /*0062*/ 	.short	0x0010
        /*0064*/ 	.byte	0x00, 0xf0, 0x21, 0x00


	//----- nvinfo : EIATTR_KPARAM_INFO
	.align		4
.L_21:
        /*0068*/ 	.byte	0x04, 0x17
        /*006a*/ 	.short	(.L_23 - .L_22)
.L_22:
        /*006c*/ 	.word	0x00000000
        /*0070*/ 	.short	0x0001
        /*0072*/ 	.short	0x0008
        /*0074*/ 	.byte	0x00, 0xf0, 0x21, 0x00


	//----- nvinfo : EIATTR_KPARAM_INFO
	.align		4
.L_23:
        /*0078*/ 	.byte	0x04, 0x17
        /*007a*/ 	.short	(.L_25 - .L_24)
.L_24:
        /*007c*/ 	.word	0x00000000
        /*0080*/ 	.short	0x0000
        /*0082*/ 	.short	0x0000
        /*0084*/ 	.byte	0x00, 0xf0, 0x21, 0x00


	//----- nvinfo : EIATTR_MAXREG_COUNT
	.align		4
.L_25:
        /*0088*/ 	.byte	0x03, 0x1b
        /*008a*/ 	.short	0x00ff


	//----- nvinfo : EIATTR_COOP_GROUP_MASK_REGIDS
	.align		4
        /*008c*/ 	.byte	0x04, 0x29
        /*008e*/ 	.short	(.L_27 - .L_26)


	//   ....[0]....
.L_26:
        /*0090*/ 	.word	0xffffffff


	//   ....[1]....
        /*0094*/ 	.word	0xffffffff


	//   ....[2]....
        /*0098*/ 	.word	0xffffffff


	//   ....[3]....
        /*009c*/ 	.word	0xffffffff


	//   ....[4]....
        /*00a0*/ 	.word	0xffffffff


	//   ....[5]....
        /*00a4*/ 	.word	0xffffffff


	//   ....[6]....
        /*00a8*/ 	.word	0xffffffff


	//   ....[7]....
        /*00ac*/ 	.word	0xffffffff


	//   ....[8]....
        /*00b0*/ 	.word	0xffffffff


	//   ....[9]....
        /*00b4*/ 	.word	0xffffffff


	//   ....[10]....
        /*00b8*/ 	.word	0xffffffff


	//   ....[11]....
        /*00bc*/ 	.word	0xffffffff


	//   ....[12]....
        /*00c0*/ 	.word	0xffffffff


	//   ....[13]....
        /*00c4*/ 	.word	0xffffffff


	//   ....[14]....
        /*00c8*/ 	.word	0xffffffff


	//   ....[15]....
        /*00cc*/ 	.word	0xffffffff


	//   ....[16]....
        /*00d0*/ 	.word	0xffffffff


	//   ....[17]....
        /*00d4*/ 	.word	0xffffffff


	//   ....[18]....
        /*00d8*/ 	.word	0xffffffff


	//   ....[19]....
        /*00dc*/ 	.word	0xffffffff


	//   ....[20]....
        /*00e0*/ 	.word	0xffffffff


	//   ....[21]....
        /*00e4*/ 	.word	0xffffffff


	//   ....[22]....
        /*00e8*/ 	.word	0xffffffff


	//   ....[23]....
        /*00ec*/ 	.word	0xffffffff


	//----- nvinfo : EIATTR_COOP_GROUP_INSTR_OFFSETS
	.align		4
.L_27:
        /*00f0*/ 	.byte	0x04, 0x28
        /*00f2*/ 	.short	(.L_29 - .L_28)


	//   ....[0]....
.L_28:
        /*00f4*/ 	.word	0x00001cf0


	//   ....[1]....
        /*00f8*/ 	.word	0x00001f70


	//   ....[2]....
        /*00fc*/ 	.word	0x00002040


	//   ....[3]....
        /*0100*/ 	.word	0x000020c0


	//   ....[4]....
        /*0104*/ 	.word	0x000020f0


	//   ....[5]....
        /*0108*/ 	.word	0x000021a0


	//   ....[6]....
        /*010c*/ 	.word	0x00002220


	//   ....[7]....
        /*0110*/ 	.word	0x00002250


	//   ....[8]....
        /*0114*/ 	.word	0x00002300


	//   ....[9]....
        /*0118*/ 	.word	0x00002370


	//   ....[10]....
        /*011c*/ 	.word	0x000023c0


	//   ....[11]....
        /*0120*/ 	.word	0x00002450


	//   ....[12]....
        /*0124*/ 	.word	0x000024c0


	//   ....[13]....
        /*0128*/ 	.word	0x00002580


	//   ....[14]....
        /*012c*/ 	.word	0x00002600


	//   ....[15]....
        /*0130*/ 	.word	0x00002730


	//   ....[16]....
        /*0134*/ 	.word	0x00002740


	//   ....[17]....
        /*0138*/ 	.word	0x00002780


	//   ....[18]....
        /*013c*/ 	.word	0x000027c0


	//   ....[19]....
        /*0140*/ 	.word	0x00002850


	//   ....[20]....
        /*0144*/ 	.word	0x00002920


	//   ....[21]....
        /*0148*/ 	.word	0x00002950


	//   ....[22]....
        /*014c*/ 	.word	0x00002a20


	//   ....[23]....
        /*0150*/ 	.word	0x00002a70


	//----- nvinfo : EIATTR_EXIT_INSTR_OFFSETS
	.align		4
.L_29:
        /*0154*/ 	.byte	0x04, 0x1c
        /*0156*/ 	.short	(.L_31 - .L_30)


	//   ....[0]....
.L_30:
        /*0158*/ 	.word	0x00002c60


	//   ....[1]....
        /*015c*/ 	.word	0x00002cb0


	//----- nvinfo : EIATTR_MAX_THREADS
	.align		4
.L_31:
        /*0160*/ 	.byte	0x04, 0x05
        /*0162*/ 	.short	(.L_33 - .L_32)
.L_32:
        /*0164*/ 	.word	0x00000100
        /*0168*/ 	.word	0x00000001
        /*016c*/ 	.word	0x00000001
.L_33:


//--------------------- .nv.rel.action            --------------------------
	.section	.nv.rel.action,"",@"SHT_CUDA_RELOCINFO"
	.align	8
	.sectionentsize	8
        /*0000*/ 	.byte	0x73, 0x00, 0x00, 0x00, 0x00, 0x00, 0x00, 0x00, 0x00, 0x00, 0x00, 0x11, 0x25, 0x00, 0x05, 0x36


//--------------------- .nv.constant0.triton__0d1d2d345de6 --------------------------
	.section	.nv.constant0.triton__0d1d2d345de6,"a",@progbits
	.align	4
.nv.constant0.triton__0d1d2d345de6:
	.zero		392


//--------------------- .text.triton__0d1d2d345de6 --------------------------
	.section	.text.triton__0d1d2d345de6,"ax",@progbits
	.sectionflags	@"SHF_BARRIERS=1"
	.sectioninfo	@"SHI_REGISTERS=78"
	.align	128
        .global         triton__0d1d2d345de6
        .type           triton__0d1d2d345de6,@function
        .size           triton__0d1d2d345de6,(.L_x_5 - triton__0d1d2d345de6)
        .other          triton__0d1d2d345de6,@"STO_CUDA_ENTRY STV_DEFAULT"
triton__0d1d2d345de6:
.text.triton__0d1d2d345de6:
[----:B------:R-:W-:-:S02]  /*0000*/  MOV R1, c[0x0][0x28] ;  /* 0x00000a0000017a02 */ /* 0x000fc40000000f00 */
[----:B------:R-:W0:Y:S01]  /*0010*/  S2R R25, SR_TID.X ;  /* 0x0000000000197919 */ /* 0x000e220000002100 */
[----:B------:R-:W1:Y:S01]  /*0020*/  S2UR UR8, SR_CTAID.X ;  /* 0x00000000000879c3 */ /* 0x000e620000002500 */
[----:B------:R-:W-:Y:S01]  /*0030*/  ISETP.LT.AND P0, PT, RZ, c[0x0][0x184], PT ;  /* 0x00006100ff007a0c */ /* 0x000fe20003f01270 */
[----:B------:R-:W-:Y:S01]  /*0040*/  ULDC.64 UR10, c[0x0][0x118] ;  /* 0x00004600000a7ab9 */ /* 0x000fe20000000a00 */
[----:B0-----:R-:W-:Y:S01]  /*0050*/  LOP3.LUT R25, R25, 0xff, RZ, 0xc0, !PT ;  /* 0x000000ff19197812 */ /* 0x001fe200078ec0ff */
[----:B-1----:R-:W-:-:S03]  /*0060*/  UISETP.GE.AND UP0, UPT, UR8, 0x2c0, UPT ;  /* 0x000002c00800788c */ /* 0x002fc6000bf06270 */
[C---:B------:R-:W-:Y:S01]  /*0070*/  LOP3.LUT R31, R25.reuse, 0x100, RZ, 0xfc, !PT ;  /* 0x00000100191f7812 */ /* 0x040fe200078efcff */
[C---:B------:R-:W-:Y:S01]  /*0080*/  IMAD.SHL.U32 R33, R25.reuse, 0x4, RZ ;  /* 0x0000000419217824 */ /* 0x040fe200078e00ff */
[C---:B------:R-:W-:Y:S02]  /*0090*/  LOP3.LUT R32, R25.reuse, 0x200, RZ, 0xfc, !PT ;  /* 0x0000020019207812 */ /* 0x040fe400078efcff */
[----:B------:R-:W-:-:S03]  /*00a0*/  LOP3.LUT R29, R25, 0x300, RZ, 0xfc, !PT ;  /* 0x00000300191d7812 */ /* 0x000fc600078efcff */
[----:B------:R-:W-:Y:S05]  /*00b0*/  @P0 BRA `(.L_x_0) ;  /* 0x0000010000000947 */ /* 0x000fea0003800000 */
[----:B------:R-:W-:Y:S01]  /*00c0*/  MOV R24, RZ ;  /* 0x000000ff00187202 */ /* 0x000fe20000000f00 */
[----:B------:R-:W-:Y:S01]  /*00d0*/  CS2R R22, SRZ ;  /* 0x0000000000167805 */ /* 0x000fe2000001ff00 */
[----:B------:R-:W-:Y:S01]  /*00e0*/  CS2R R20, SRZ ;  /* 0x0000000000147805 */ /* 0x000fe2000001ff00 */
[----:B------:R-:W-:Y:S01]  /*00f0*/  CS2R R18, SRZ ;  /* 0x0000000000127805 */ /* 0x000fe2000001ff00 */
[----:B------:R-:W-:Y:S01]  /*0100*/  CS2R R16, SRZ ;  /* 0x0000000000107805 */ /* 0x000fe2000001ff00 */
[----:B------:R-:W-:Y:S01]  /*0110*/  CS2R R14, SRZ ;  /* 0x00000000000e7805 */ /* 0x000fe2000001ff00 */
[----:B------:R-:W-:Y:S01]  /*0120*/  CS2R R12, SRZ ;  /* 0x00000000000c7805 */ /* 0x000fe2000001ff00 */
[----:B------:R-:W-:Y:S01]  /*0130*/  CS2R R2, SRZ ;  /* 0x0000000000027805 */ /* 0x000fe2000001ff00 */
[----:B------:R-:W-:Y:S01]  /*0140*/  IMAD.MOV.U32 R0, RZ, RZ, RZ ;  /* 0x000000ffff007224 */ /* 0x000fe200078e00ff */
[----:B------:R-:W-:Y:S01]  /*0150*/  MOV R38, RZ ;  /* 0x000000ff00267202 */ /* 0x000fe20000000f00 */
[----:B------:R-:W-:Y:S01]  /*0160*/  IMAD.MOV.U32 R36, RZ, RZ, RZ ;  /* 0x000000ffff247224 */ /* 0x000fe200078e00ff */
[----:B------:R-:W-:Y:S01]  /*0170*/  CS2R R34, SRZ ;  /* 0x0000000000227805 */ /* 0x000fe2000001ff00 */
[----:B------:R-:W-:Y:S01]  /*0180*/  MOV R30, RZ ;  /* 0x000000ff001e7202 */ /* 0x000fe20000000f00 */
[----:B------:R-:W-:Y:S01]  /*0190*/  IMAD.MOV.U32 R28, RZ, RZ, RZ ;  /* 0x000000ffff1c7224 */ /* 0x000fe200078e00ff */
[----:B------:R-:W-:Y:S01]  /*01a0*/  CS2R R26, SRZ ;  /* 0x00000000001a7805 */ /* 0x000fe2000001ff00 */
[----:B------:R-:W-:Y:S05]  /*01b0*/  BRA `(.L_x_1) ;  /* 0x0000150000007947 */ /* 0x000fea0003800000 */
.L_x_0:
[----:B------:R-:W-:Y:S01]  /*01c0*/  ULDC.64 UR4, c[0x0][0x178] ;  /* 0x00005e0000047ab9 */ /* 0x000fe20000000a00 */
[----:B------:R-:W-:Y:S01]  /*01d0*/  CS2R R16, SRZ ;  /* 0x0000000000107805 */ /* 0x000fe2000001ff00 */
[----:B------:R-:W-:Y:S01]  /*01e0*/  UIMAD UR4, UR4, UR5, URZ ;  /* 0x00000005040472a4 */ /* 0x000fe2000f8e023f */
[----:B------:R-:W-:Y:S01]  /*01f0*/  CS2R R14, SRZ ;  /* 0x00000000000e7805 */ /* 0x000fe2000001ff00 */
[----:B------:R-:W-:Y:S01]  /*0200*/  CS2R R12, SRZ ;  /* 0x00000000000c7805 */ /* 0x000fe2000001ff00 */
[----:B------:R-:W-:Y:S01]  /*0210*/  CS2R R2, SRZ ;  /* 0x0000000000027805 */ /* 0x000fe2000001ff00 */
[----:B------:R-:W-:Y:S01]  /*0220*/  UIMAD UR4, UR4, UR8, URZ ;  /* 0x00000008040472a4 */ /* 0x000fe2000f8e023f */
[----:B------:R-:W-:Y:S01]  /*0230*/  MOV R0, RZ ;  /* 0x000000ff00007202 */ /* 0x000fe20000000f00 */
[----:B------:R-:W-:Y:S01]  /*0240*/  IMAD.MOV.U32 R38, RZ, RZ, RZ ;  /* 0x000000ffff267224 */ /* 0x000fe200078e00ff */
[----:B------:R-:W-:Y:S01]  /*0250*/  MOV R36, RZ ;  /* 0x000000ff00247202 */ /* 0x000fe20000000f00 */
[----:B------:R-:W-:Y:S01]  /*0260*/  CS2R R34, SRZ ;  /* 0x0000000000227805 */ /* 0x000fe2000001ff00 */
[----:B------:R-:W-:Y:S01]  /*0270*/  IMAD.MOV.U32 R30, RZ, RZ, RZ ;  /* 0x000000ffff1e7224 */ /* 0x000fe200078e00ff */
[----:B------:R-:W-:Y:S01]  /*0280*/  MOV R8, UR4 ;  /* 0x0000000400087c02 */ /* 0x000fe20008000f00 */
[----:B------:R-:W-:Y:S01]  /*0290*/  CS2R R26, SRZ ;  /* 0x00000000001a7805 */ /* 0x000fe2000001ff00 */
[----:B------:R-:W-:Y:S01]  /*02a0*/  MOV R28, RZ ;  /* 0x000000ff001c7202 */ /* 0x000fe20000000f00 */
[----:B------:R-:W-:Y:S01]  /*02b0*/  IMAD.MOV.U32 R24, RZ, RZ, RZ ;  /* 0x000000ffff187224 */ /* 0x000fe200078e00ff */
[----:B------:R-:W-:Y:S01]  /*02c0*/  CS2R R22, SRZ ;  /* 0x0000000000167805 */ /* 0x000fe2000001ff00 */
[----:B------:R-:W-:Y:S01]  /*02d0*/  CS2R R20, SRZ ;  /* 0x0000000000147805 */ /* 0x000fe2000001ff00 */
[----:B------:R-:W-:Y:S01]  /*02e0*/  CS2R R18, SRZ ;  /* 0x0000000000127805 */ /* 0x000fe2000001ff00 */
[----:B------:R-:W-:Y:S01]  /*02f0*/  IMAD R8, R8, 0x14, R33 ;  /* 0x0000001408087824 */ /* 0x000fe200078e0221 */
[----:B------:R-:W-:-:S02]  /*0300*/  UMOV UR4, URZ ;  /* 0x0000003f00047c82 */ /* 0x000fc40008000000 */
.L_x_3:
[----:B------:R-:W-:Y:S01]  /*0310*/  PLOP3.LUT P0, PT, PT, PT, UP0, 0x40, 0x0 ;  /* 0x000000000000781c */ /* 0x000fe20003f0e808 */
[----:B------:R-:W-:Y:S01]  /*0320*/  IMAD.MOV.U32 R50, RZ, RZ, 0x2 ;  /* 0x00000002ff327424 */ /* 0x000fe200078e00ff */
[----:B------:R-:W-:-:S02]  /*0330*/  IADD3 R6, R33, UR4, RZ ;  /* 0x0000000421067c10 */ /* 0x000fc4000fffe0ff */
[----:B------:R-:W-:Y:S02]  /*0340*/  IADD3 R43, R8, UR4, RZ ;  /* 0x00000004082b7c10 */ /* 0x000fe4000fffe0ff */
[C---:B------:R-:W-:Y:S02]  /*0350*/  ISETP.LT.AND P0, PT, R6.reuse, c[0x0][0x184], P0 ;  /* 0x0000610006007a0c */ /* 0x040fe40000701270 */
[----:B------:R-:W-:Y:S01]  /*0360*/  PLOP3.LUT P1, PT, PT, PT, UP0, 0x40, 0x0 ;  /* 0x000000000000781c */ /* 0x000fe20003f2e808 */
[----:B------:R-:W-:Y:S01]  /*0370*/  IMAD.WIDE R4, R43, R50, c[0x0][0x160] ;  /* 0x000058002b047625 */ /* 0x000fe200078e0232 */
[----:B------:R-:W-:Y:S02]  /*0380*/  PRMT R42, RZ, 0x7610, R42 ;  /* 0x00007610ff2a7816 */ /* 0x000fe4000000002a */
[----:B------:R-:W-:Y:S02]  /*0390*/  IADD3 R7, R6, 0x1, RZ ;  /* 0x0000000106077810 */ /* 0x000fe40007ffe0ff */
[----:B------:R-:W-:-:S02]  /*03a0*/  PLOP3.LUT P6, PT, PT, PT, UP0, 0x40, 0x0 ;  /* 0x000000000000781c */ /* 0x000fc40003fce808 */
[C---:B------:R-:W-:Y:S02]  /*03b0*/  IADD3 R10, R6.reuse, 0x401, RZ ;  /* 0x00000401060a7810 */ /* 0x040fe40007ffe0ff */
[----:B------:R-:W-:Y:S01]  /*03c0*/  PLOP3.LUT P5, PT, PT, PT, UP0, 0x40, 0x0 ;  /* 0x000000000000781c */ /* 0x000fe20003fae808 */
[----:B------:R0:W2:Y:S01]  /*03d0*/  @P0 LDG.E.EF.U16 R42, [R4.64] ;  /* 0x0000000a042a0981 */ /* 0x0000a2000c0e1500 */
[C---:B------:R-:W-:Y:S02]  /*03e0*/  IADD3 R11, R6.reuse, 0x402, RZ ;  /* 0x00000402060b7810 */ /* 0x040fe40007ffe0ff */
[----:B------:R-:W-:Y:S02]  /*03f0*/  ISETP.LT.AND P1, PT, R7, c[0x0][0x184], P1 ;  /* 0x0000610007007a0c */ /* 0x000fe40000f21270 */
[----:B------:R-:W-:Y:S02]  /*0400*/  PLOP3.LUT P2, PT, PT, PT, UP0, 0x40, 0x0 ;  /* 0x000000000000781c */ /* 0x000fe40003f4e808 */
[----:B------:R-:W-:-:S02]  /*0410*/  IADD3 R9, R6, 0x2, RZ ;  /* 0x0000000206097810 */ /* 0x000fc40007ffe0ff */
[----:B------:R-:W-:Y:S02]  /*0420*/  PLOP3.LUT P3, PT, PT, PT, UP0, 0x40, 0x0 ;  /* 0x000000000000781c */ /* 0x000fe40003f6e808 */
[----:B------:R-:W-:Y:S02]  /*0430*/  IADD3 R7, R6, 0x3, RZ ;  /* 0x0000000306077810 */ /* 0x000fe40007ffe0ff */
[----:B------:R-:W-:Y:S02]  /*0440*/  ISETP.LT.AND P6, PT, R10, c[0x0][0x184], P6 ;  /* 0x000061000a007a0c */ /* 0x000fe400037c1270 */
[----:B------:R-:W-:Y:S02]  /*0450*/  P2R R47, PR, RZ, 0x1 ;  /* 0x00000001ff2f7803 */ /* 0x000fe40000000000 */
[----:B------:R-:W-:Y:S02]  /*0460*/  ISETP.LT.AND P0, PT, R11, c[0x0][0x184], P5 ;  /* 0x000061000b007a0c */ /* 0x000fe40002f01270 */
[----:B0-----:R-:W-:-:S02]  /*0470*/  IADD3 R4, R6, 0x403, RZ ;  /* 0x0000040306047810 */ /* 0x001fc40007ffe0ff */
[----:B------:R-:W-:Y:S02]  /*0480*/  PLOP3.LUT P5, PT, PT, PT, UP0, 0x40, 0x0 ;  /* 0x000000000000781c */ /* 0x000fe40003fae808 */
[----:B------:R-:W-:Y:S02]  /*0490*/  ISETP.LT.AND P2, PT, R9, c[0x0][0x184], P2 ;  /* 0x0000610009007a0c */ /* 0x000fe40001741270 */
[----:B------:R-:W-:Y:S02]  /*04a0*/  ISETP.LT.AND P3, PT, R7, c[0x0][0x184], P3 ;  /* 0x0000610007007a0c */ /* 0x000fe40001f61270 */
[----:B------:R-:W-:Y:S02]  /*04b0*/  P2R R56, PR, RZ, 0x40 ;  /* 0x00000040ff387803 */ /* 0x000fe40000000000 */
[----:B------:R-:W-:Y:S02]  /*04c0*/  IADD3 R7, R43, 0x1, RZ ;  /* 0x000000012b077810 */ /* 0x000fe40007ffe0ff */
[----:B------:R-:W-:-:S02]  /*04d0*/  PLOP3.LUT P4, PT, PT, PT, UP0, 0x40, 0x0 ;  /* 0x000000000000781c */ /* 0x000fc40003f8e808 */
[----:B------:R-:W-:Y:S02]  /*04e0*/  IADD3 R9, R6, 0x400, RZ ;  /* 0x0000040006097810 */ /* 0x000fe40007ffe0ff */
[----:B------:R-:W-:Y:S02]  /*04f0*/  IADD3 R10, R43, 0x2, RZ ;  /* 0x000000022b0a7810 */ /* 0x000fe40007ffe0ff */
[----:B------:R-:W-:Y:S02]  /*0500*/  ISETP.LT.AND P6, PT, R4, c[0x0][0x184], P5 ;  /* 0x0000610004007a0c */ /* 0x000fe40002fc1270 */
[----:B------:R-:W-:Y:S01]  /*0510*/  ISETP.NE.AND P5, PT, R56, RZ, PT ;  /* 0x000000ff3800720c */ /* 0x000fe20003fa5270 */
[-C--:B------:R-:W-:Y:S01]  /*0520*/  IMAD.WIDE R6, R7, R50.reuse, c[0x0][0x160] ;  /* 0x0000580007067625 */ /* 0x080fe200078e0232 */
[----:B------:R-:W-:Y:S02]  /*0530*/  PRMT R37, RZ, 0x7610, R37 ;  /* 0x00007610ff257816 */ /* 0x000fe40000000025 */
[----:B------:R-:W-:Y:S01]  /*0540*/  ISETP.LT.AND P4, PT, R9, c[0x0][0x184], P4 ;  /* 0x0000610009007a0c */ /* 0x000fe20002781270 */
[----:B------:R-:W-:Y:S01]  /*0550*/  IMAD.WIDE R10, R10, R50, c[0x0][0x160] ;  /* 0x000058000a0a7625 */ /* 0x000fe200078e0232 */
[----:B------:R-:W-:-:S02]  /*0560*/  PRMT R39, RZ, 0x7610, R39 ;  /* 0x00007610ff277816 */ /* 0x000fc40000000027 */
[C---:B------:R-:W-:Y:S01]  /*0570*/  IADD3 R9, R43.reuse, 0x401, RZ ;  /* 0x000004012b097810 */ /* 0x040fe20007ffe0ff */
[----:B------:R0:W3:Y:S01]  /*0580*/  @P1 LDG.E.EF.U16 R37, [R6.64] ;  /* 0x0000000a06251981 */ /* 0x0000e2000c0e1500 */
[C---:B------:R-:W-:Y:S02]  /*0590*/  IADD3 R45, R43.reuse, 0x402, RZ ;  /* 0x000004022b2d7810 */ /* 0x040fe40007ffe0ff */
[----:B------:R-:W-:Y:S01]  /*05a0*/  PRMT R67, RZ, 0x7610, R67 ;  /* 0x00007610ff437816 */ /* 0x000fe20000000043 */
[----:B------:R1:W4:Y:S01]  /*05b0*/  @P2 LDG.E.EF.U16 R39, [R10.64] ;  /* 0x0000000a0a272981 */ /* 0x000322000c0e1500 */
[----:B------:R-:W-:Y:S02]  /*05c0*/  PRMT R48, RZ, 0x7610, R48 ;  /* 0x00007610ff307816 */ /* 0x000fe40000000030 */
[----:B------:R-:W-:Y:S01]  /*05d0*/  IADD3 R40, R43, 0x3, RZ ;  /* 0x000000032b287810 */ /* 0x000fe20007ffe0ff */
[----:B0-----:R-:W-:-:S04]  /*05e0*/  IMAD.WIDE R6, R9, R50, c[0x0][0x160] ;  /* 0x0000580009067625 */ /* 0x001fc800078e0232 */
[-C--:B-1----:R-:W-:Y:S01]  /*05f0*/  IMAD.WIDE R10, R45, R50.reuse, c[0x0][0x160] ;  /* 0x000058002d0a7625 */ /* 0x082fe200078e0232 */
[----:B------:R0:W5:Y:S01]  /*0600*/  @P5 LDG.E.EF.U16 R67, [R6.64] ;  /* 0x0000000a06435981 */ /* 0x000162000c0e1500 */
[----:B------:R-:W-:Y:S02]  /*0610*/  PRMT R44, RZ, 0x7610, R44 ;  /* 0x00007610ff2c7816 */ /* 0x000fe4000000002c */
[C---:B------:R-:W-:Y:S01]  /*0620*/  IADD3 R4, R43.reuse, 0x400, RZ ;  /* 0x000004002b047810 */ /* 0x040fe20007ffe0ff */
[-C--:B------:R-:W-:Y:S01]  /*0630*/  IMAD.WIDE R40, R40, R50.reuse, c[0x0][0x160] ;  /* 0x0000580028287625 */ /* 0x080fe200078e0232 */
[----:B------:R1:W4:Y:S01]  /*0640*/  @P0 LDG.E.EF.U16 R48, [R10.64] ;  /* 0x0000000a0a300981 */ /* 0x000322000c0e1500 */
[----:B------:R-:W-:Y:S02]  /*0650*/  IADD3 R43, R43, 0x403, RZ ;  /* 0x000004032b2b7810 */ /* 0x000fe40007ffe0ff */
[----:B------:R-:W-:Y:S01]  /*0660*/  PRMT R53, RZ, 0x7610, R53 ;  /* 0x00007610ff357816 */ /* 0x000fe20000000035 */
[----:B------:R-:W-:Y:S01]  /*0670*/  IMAD.WIDE R4, R4, R50, c[0x0][0x160] ;  /* 0x0000580004047625 */ /* 0x000fe200078e0232 */
[----:B------:R0:W4:Y:S01]  /*0680*/  @P3 LDG.E.EF.U16 R44, [R40.64] ;  /* 0x0000000a282c3981 */ /* 0x000122000c0e1500 */
[----:B------:R-:W-:-:S03]  /*0690*/  PRMT R46, RZ, 0x7610, R46 ;  /* 0x00007610ff2e7816 */ /* 0x000fc6000000002e */
[----:B------:R1:W4:Y:S01]  /*06a0*/  @P4 LDG.E.EF.U16 R53, [R4.64] ;  /* 0x0000000a04354981 */ /* 0x000322000c0e1500 */
[----:B0-----:R-:W-:-:S05]  /*06b0*/  IMAD.WIDE R40, R43, R50, c[0x0][0x160] ;  /* 0x000058002b287625 */ /* 0x001fca00078e0232 */
[----:B------:R0:W4:Y:S01]  /*06c0*/  @P6 LDG.E.EF.U16 R46, [R40.64] ;  /* 0x0000000a282e6981 */ /* 0x000122000c0e1500 */
[----:B------:R-:W-:Y:S02]  /*06d0*/  MOV R50, UR4 ;  /* 0x0000000400327c02 */ /* 0x000fe40008000f00 */
[----:B------:R-:W-:Y:S02]  /*06e0*/  PLOP3.LUT P5, PT, PT, PT, UP0, 0x40, 0x0 ;  /* 0x000000000000781c */ /* 0x000fe40003fae808 */
[----:B------:R-:W-:Y:S01]  /*06f0*/  LOP3.LUT R9, R50, 0x100, R25, 0xfe, !PT ;  /* 0x0000010032097812 */ /* 0x000fe200078efe19 */
[----:B------:R-:W-:-:S03]  /*0700*/  IMAD.U32 R52, RZ, RZ, UR4 ;  /* 0x00000004ff347e24 */ /* 0x000fc6000f8e00ff */
[----:B------:R-:W-:Y:S02]  /*0710*/  ISETP.LT.AND P5, PT, R9, c[0x0][0x184], P5 ;  /* 0x0000610009007a0c */ /* 0x000fe40002fa1270 */
[----:B------:R-:W-:Y:S02]  /*0720*/  LOP3.LUT R9, R52, 0x200, R25, 0xfe, !PT ;  /* 0x0000020034097812 */ /* 0x000fe400078efe19 */
[----:B------:R-:W-:Y:S02]  /*0730*/  P2R R60, PR, RZ, 0x20 ;  /* 0x00000020ff3c7803 */ /* 0x000fe40000000000 */
[----:B------:R-:W-:-:S04]  /*0740*/  PLOP3.LUT P5, PT, PT, PT, UP0, 0x40, 0x0 ;  /* 0x000000000000781c */ /* 0x000fc80003fae808 */
[----:B------:R-:W-:Y:S02]  /*0750*/  ISETP.LT.AND P5, PT, R9, c[0x0][0x184], P5 ;  /* 0x0000610009007a0c */ /* 0x000fe40002fa1270 */
[----:B-1----:R-:W-:Y:S02]  /*0760*/  LOP3.LUT R5, R50, 0x300, R25, 0xfe, !PT ;  /* 0x0000030032057812 */ /* 0x002fe400078efe19 */
[----:B------:R-:W-:Y:S02]  /*0770*/  P2R R63, PR, RZ, 0x20 ;  /* 0x00000020ff3f7803 */ /* 0x000fe40000000000 */
[----:B------:R-:W-:Y:S02]  /*0780*/  PLOP3.LUT P5, PT, PT, PT, UP0, 0x40, 0x0 ;  /* 0x000000000000781c */ /* 0x000fe40003fae808 */
[----:B------:R-:W-:Y:S02]  /*0790*/  IADD3 R4, R25, UR4, RZ ;  /* 0x0000000419047c10 */ /* 0x000fe4000fffe0ff */
[----:B------:R-:W-:-:S02]  /*07a0*/  P2R R58, PR, RZ, 0x40 ;  /* 0x00000040ff3a7803 */ /* 0x000fc40000000000 */
[----:B------:R-:W-:Y:S02]  /*07b0*/  P2R R7, PR, RZ, 0x40 ;  /* 0x00000040ff077803 */ /* 0x000fe40000000000 */
[----:B------:R-:W-:Y:S02]  /*07c0*/  ISETP.LT.AND P6, PT, R5, c[0x0][0x184], P5 ;  /* 0x0000610005007a0c */ /* 0x000fe40002fc1270 */
[----:B------:R-:W-:Y:S02]  /*07d0*/  LOP3.LUT R5, R4, 0x400, RZ, 0xfc, !PT ;  /* 0x0000040004057812 */ /* 0x000fe400078efcff */
[----:B------:R-:W-:-:S04]  /*07e0*/  PLOP3.LUT P5, PT, PT, PT, UP0, 0x40, 0x0 ;  /* 0x000000000000781c */ /* 0x000fc80003fae808 */
[----:B------:R-:W-:Y:S02]  /*07f0*/  ISETP.LT.AND P5, PT, R5, c[0x0][0x184], P5 ;  /* 0x0000610005007a0c */ /* 0x000fe40002fa1270 */
[----:B------:R-:W-:Y:S02]  /*0800*/  IADD3 R5, R4, 0x500, RZ ;  /* 0x0000050004057810 */ /* 0x000fe40007ffe0ff */
[----:B------:R-:W-:Y:S02]  /*0810*/  P2R R62, PR, RZ, 0x20 ;  /* 0x00000020ff3e7803 */ /* 0x000fe40000000000 */
[----:B------:R-:W-:-:S04]  /*0820*/  PLOP3.LUT P5, PT, PT, PT, UP0, 0x40, 0x0 ;  /* 0x000000000000781c */ /* 0x000fc80003fae808 */
[----:B------:R-:W-:Y:S02]  /*0830*/  ISETP.LT.AND P5, PT, R5, c[0x0][0x184], P5 ;  /* 0x0000610005007a0c */ /* 0x000fe40002fa1270 */
[----:B------:R-:W-:Y:S02]  /*0840*/  IADD3 R5, R4, 0x600, RZ ;  /* 0x0000060004057810 */ /* 0x000fe40007ffe0ff */
[----:B------:R-:W-:Y:S02]  /*0850*/  P2R R61, PR, RZ, 0x20 ;  /* 0x00000020ff3d7803 */ /* 0x000fe40000000000 */
[----:B------:R-:W-:-:S04]  /*0860*/  PLOP3.LUT P5, PT, PT, PT, UP0, 0x40, 0x0 ;  /* 0x000000000000781c */ /* 0x000fc80003fae808 */
[----:B------:R-:W-:-:S04]  /*0870*/  ISETP.LT.AND P5, PT, R5, c[0x0][0x184], P5 ;  /* 0x0000610005007a0c */ /* 0x000fc80002fa1270 */
[----:B------:R-:W-:Y:S02]  /*0880*/  P2R R65, PR, RZ, 0x20 ;  /* 0x00000020ff417803 */ /* 0x000fe40000000000 */
[----:B------:R-:W-:-:S04]  /*0890*/  PLOP3.LUT P5, PT, PT, PT, UP0, 0x40, 0x0 ;  /* 0x000000000000781c */ /* 0x000fc80003fae808 */
[C---:B------:R-:W-:Y:S02]  /*08a0*/  ISETP.LT.AND P5, PT, R4.reuse, c[0x0][0x184], P5 ;  /* 0x0000610004007a0c */ /* 0x040fe40002fa1270 */
[----:B------:R-:W-:Y:S02]  /*08b0*/  IADD3 R4, R4, 0x700, RZ ;  /* 0x0000070004047810 */ /* 0x000fe40007ffe0ff */
[----:B------:R-:W-:Y:S02]  /*08c0*/  P2R R66, PR, RZ, 0x20 ;  /* 0x00000020ff427803 */ /* 0x000fe40000000000 */
[----:B------:R-:W-:Y:S02]  /*08d0*/  PLOP3.LUT P5, PT, PT, PT, UP0, 0x40, 0x0 ;  /* 0x000000000000781c */ /* 0x000fe40003fae808 */
[----:B------:R-:W-:Y:S02]  /*08e0*/  P2R R55, PR, RZ, 0x1 ;  /* 0x00000001ff377803 */ /* 0x000fe40000000000 */
[----:B------:R-:W-:-:S02]  /*08f0*/  ISETP.LT.AND P5, PT, R4, c[0x0][0x184], P5 ;  /* 0x0000610004007a0c */ /* 0x000fc40002fa1270 */
[----:B------:R-:W-:Y:S02]  /*0900*/  P2R R64, PR, RZ, 0x40 ;  /* 0x00000040ff407803 */ /* 0x000fe40000000000 */
[----:B------:R-:W-:Y:S02]  /*0910*/  ISETP.NE.AND P6, PT, R56, RZ, PT ;  /* 0x000000ff3800720c */ /* 0x000fe40003fc5270 */
[----:B------:R-:W-:Y:S02]  /*0920*/  P2R R59, PR, RZ, 0x20 ;  /* 0x00000020ff3b7803 */ /* 0x000fe40000000000 */
[----:B------:R-:W-:Y:S02]  /*0930*/  ISETP.NE.AND P5, PT, R55, RZ, PT ;  /* 0x000000ff3700720c */ /* 0x000fe40003fa5270 */
[----:B------:R-:W-:Y:S01]  /*0940*/  ISETP.NE.AND P0, PT, R47, RZ, PT ;  /* 0x000000ff2f00720c */ /* 0x000fe20003f05270 */
[----:B------:R-:W-:Y:S01]  /*0950*/  IMAD.MOV.U32 R49, RZ, RZ, RZ ;  /* 0x000000ffff317224 */ /* 0x000fe200078e00ff */
[----:B------:R-:W-:Y:S01]  /*0960*/  MOV R9, 0x3f800000 ;  /* 0x3f80000000097802 */ /* 0x000fe20000000f00 */
[----:B------:R-:W-:Y:S01]  /*0970*/  IMAD.MOV.U32 R47, RZ, RZ, RZ ;  /* 0x000000ffff2f7224 */ /* 0x000fe200078e00ff */
[----:B------:R-:W-:Y:S01]  /*0980*/  MOV R52, RZ ;  /* 0x000000ff00347202 */ /* 0x000fe20000000f00 */
[----:B------:R-:W-:Y:S01]  /*0990*/  IMAD.MOV.U32 R51, RZ, RZ, RZ ;  /* 0x000000ffff337224 */ /* 0x000fe200078e00ff */
[----:B------:R-:W-:Y:S01]  /*09a0*/  MOV R54, RZ ;  /* 0x000000ff00367202 */ /* 0x000fe20000000f00 */
[----:B------:R-:W-:Y:S01]  /*09b0*/  CS2R R4, SRZ ;  /* 0x0000000000047805 */ /* 0x000fe2000001ff00 */
[----:B------:R-:W-:Y:S01]  /*09c0*/  MOV R57, RZ ;  /* 0x000000ff00397202 */ /* 0x000fe20000000f00 */
[----:B0-----:R-:W-:Y:S01]  /*09d0*/  IMAD.MOV.U32 R40, RZ, RZ, 0x3f800000 ;  /* 0x3f800000ff287424 */ /* 0x001fe200078e00ff */
[----:B------:R-:W-:Y:S01]  /*09e0*/  MOV R10, 0x3f800000 ;  /* 0x3f800000000a7802 */ /* 0x000fe20000000f00 */
[----:B------:R-:W-:Y:S01]  /*09f0*/  IMAD.MOV.U32 R43, RZ, RZ, 0x3f800000 ;  /* 0x3f800000ff2b7424 */ /* 0x000fe200078e00ff */
[----:B------:R-:W-:-:S02]  /*0a00*/  MOV R11, 0x3f800000 ;  /* 0x3f800000000b7802 */ /* 0x000fc40000000f00 */
[----:B------:R-:W-:Y:S02]  /*0a10*/  MOV R45, 0x3f800000 ;  /* 0x3f800000002d7802 */ /* 0x000fe40000000f00 */
[----:B------:R-:W-:Y:S02]  /*0a20*/  MOV R50, 0x3f800000 ;  /* 0x3f80000000327802 */ /* 0x000fe40000000f00 */
[----:B------:R-:W-:Y:S02]  /*0a30*/  MOV R71, 0x3f800000 ;  /* 0x3f80000000477802 */ /* 0x000fe40000000f00 */
[----:B--2---:R-:W-:Y:S02]  /*0a40*/  SEL R42, R42, RZ, P0 ;  /* 0x000000ff2a2a7207 */ /* 0x004fe40000000000 */
[----:B---3--:R-:W-:Y:S02]  /*0a50*/  SEL R37, R37, RZ, P1 ;  /* 0x000000ff25257207 */ /* 0x008fe40000800000 */
[----:B-----5:R-:W-:-:S02]  /*0a60*/  SEL R67, R67, RZ, P6 ;  /* 0x000000ff43437207 */ /* 0x020fc40003000000 */
[----:B------:R-:W-:Y:S02]  /*0a70*/  ISETP.NE.AND P6, PT, R7, RZ, PT ;  /* 0x000000ff0700720c */ /* 0x000fe40003fc5270 */
[----:B----4-:R-:W-:Y:S02]  /*0a80*/  SEL R7, R48, RZ, P5 ;  /* 0x000000ff30077207 */ /* 0x010fe40002800000 */
[----:B------:R-:W-:Y:S02]  /*0a90*/  ISETP.NE.AND P5, PT, RZ, UR4, PT ;  /* 0x00000004ff007c0c */ /* 0x000fe4000bfa5270 */
[----:B------:R-:W-:Y:S02]  /*0aa0*/  SEL R39, R39, RZ, P2 ;  /* 0x000000ff27277207 */ /* 0x000fe40001000000 */
[----:B------:R-:W-:Y:S02]  /*0ab0*/  SEL R44, R44, RZ, P3 ;  /* 0x000000ff2c2c7207 */ /* 0x000fe40001800000 */
[----:B------:R-:W-:Y:S01]  /*0ac0*/  SEL R6, R53, RZ, P4 ;  /* 0x000000ff35067207 */ /* 0x000fe20002000000 */
[----:B------:R-:W-:-:S02]  /*0ad0*/  HADD2.F32 R53, -RZ, R42.H0_H0 ;  /* 0x2000002aff357230 */ /* 0x000fc40000004100 */
[----:B------:R-:W-:Y:S02]  /*0ae0*/  HADD2.F32 R48, -RZ, R37.H0_H0 ;  /* 0x20000025ff307230 */ /* 0x000fe40000004100 */
[----:B------:R-:W-:Y:S01]  /*0af0*/  HADD2.F32 R41, -RZ, R39.H0_H0 ;  /* 0x20000027ff297230 */ /* 0x000fe20000004100 */
[----:B------:R-:W-:Y:S01]  /*0b00*/  SEL R42, R46, RZ, P6 ;  /* 0x000000ff2e2a7207 */ /* 0x000fe20003000000 */
[----:B------:R-:W-:Y:S02]  /*0b10*/  HADD2.F32 R46, -RZ, R44.H0_H0 ;  /* 0x2000002cff2e7230 */ /* 0x000fe40000004100 */
[----:B------:R-:W-:Y:S02]  /*0b20*/  HADD2.F32 R39, -RZ, R6.H0_H0 ;  /* 0x20000006ff277230 */ /* 0x000fe40000004100 */
[----:B------:R-:W-:Y:S02]  /*0b30*/  HADD2.F32 R44, -RZ, R67.H0_H0 ;  /* 0x20000043ff2c7230 */ /* 0x000fe40000004100 */
[----:B------:R-:W-:-:S02]  /*0b40*/  HADD2.F32 R37, -RZ, R7.H0_H0 ;  /* 0x20000007ff257230 */ /* 0x000fc40000004100 */
[----:B------:R-:W-:Y:S01]  /*0b50*/  HADD2.F32 R42, -RZ, R42.H0_H0 ;  /* 0x2000002aff2a7230 */ /* 0x000fe20000004100 */
[----:B------:R-:W-:Y:S05]  /*0b60*/  @!P5 BRA `(.L_x_2) ;  /* 0x000008400000d947 */ /* 0x000fea0003800000 */
[----:B------:R-:W-:Y:S01]  /*0b70*/  FADD R9, R38, 1 ;  /* 0x3f80000026097421 */ /* 0x000fe20000000000 */
[----:B------:R-:W-:Y:S01]  /*0b80*/  FADD R10, R36, 1 ;  /* 0x3f800000240a7421 */ /* 0x000fe20000000000 */
[----:B------:R-:W-:Y:S01]  /*0b90*/  FADD R40, R35, 1 ;  /* 0x3f80000023287421 */ /* 0x000fe20000000000 */
[----:B------:R-:W-:Y:S01]  /*0ba0*/  FADD R11, R34, 1 ;  /* 0x3f800000220b7421 */ /* 0x000fe20000000000 */
[----:B------:R-:W-:Y:S06]  /*0bb0*/  BAR.SYNC 0x0 ;  /* 0x0000000000007b1d */ /* 0x000fec0000000000 */
[----:B------:R-:W-:Y:S01]  /*0bc0*/  STS [R25.X4], R9 ;  /* 0x0000000919007388 */ /* 0x000fe20000004800 */
[----:B------:R-:W-:Y:S01]  /*0bd0*/  FADD R49, R53, -R24 ;  /* 0x8000001835317221 */ /* 0x000fe20000000000 */
[----:B------:R-:W-:Y:S01]  /*0be0*/  P2R R57, PR, RZ, 0x2 ;  /* 0x00000002ff397803 */ /* 0x000fe20000000000 */
[----:B------:R-:W-:Y:S01]  /*0bf0*/  FADD R47, R41, -R22 ;  /* 0x80000016292f7221 */ /* 0x000fe20000000000 */
[----:B------:R-:W-:Y:S01]  /*0c00*/  STS [R25.X4+0x400], R10 ;  /* 0x0004000a19007388 */ /* 0x000fe20000004800 */
[----:B------:R-:W-:Y:S01]  /*0c10*/  FMUL R50, R49, 0.25 ;  /* 0x3e80000031327820 */ /* 0x000fe20000400000 */
[----:B------:R-:W-:Y:S01]  /*0c20*/  FADD R52, R48, -R23 ;  /* 0x8000001730347221 */ /* 0x000fe20000000000 */
[----:B------:R-:W-:Y:S01]  /*0c30*/  FMUL R54, R47, 0.25 ;  /* 0x3e8000002f367820 */ /* 0x000fe20000400000 */
[----:B------:R-:W-:Y:S01]  /*0c40*/  STS [R25.X4+0x800], R40 ;  /* 0x0008002819007388 */ /* 0x000fe20000004800 */
[----:B------:R-:W-:Y:S01]  /*0c50*/  P2R R68, PR, RZ, 0x1 ;  /* 0x00000001ff447803 */ /* 0x000fe20000000000 */
[----:B------:R-:W-:Y:S01]  /*0c60*/  FMUL R43, R52, 0.25 ;  /* 0x3e800000342b7820 */ /* 0x000fe20000400000 */
[----:B------:R-:W-:Y:S01]  /*0c70*/  P2R R45, PR, RZ, 0x4 ;  /* 0x00000004ff2d7803 */ /* 0x000fe20000000000 */
[----:B------:R-:W-:Y:S01]  /*0c80*/  STS [R25.X4+0xc00], R11 ;  /* 0x000c000b19007388 */ /* 0x000fe20000004800 */
[----:B------:R-:W-:-:S03]  /*0c90*/  FADD R71, R26, 1 ;  /* 0x3f8000001a477421 */ /* 0x000fc60000000000 */
[----:B------:R-:W-:Y:S06]  /*0ca0*/  BAR.SYNC 0x0 ;  /* 0x0000000000007b1d */ /* 0x000fec0000000000 */
[----:B------:R-:W0:Y:S04]  /*0cb0*/  LDS.128 R4, [R25.X16] ;  /* 0x0000000019047984 */ /* 0x000e28000000cc00 */
[----:B------:R-:W-:Y:S06]  /*0cc0*/  BAR.SYNC 0x0 ;  /* 0x0000000000007b1d */ /* 0x000fec0000000000 */
[----:B------:R-:W-:Y:S01]  /*0cd0*/  STS [R25.X4+0xc00], R71 ;  /* 0x000c004719007388 */ /* 0x000fe20000004800 */
[----:B0-----:R-:W-:-:S02]  /*0ce0*/  FSETP.GT.AND P5, PT, |R4|, 8.50705917302346158658e+37, PT ;  /* 0x7e8000000400780b */ /* 0x001fc40003fa4200 */
[----:B------:R-:W-:Y:S02]  /*0cf0*/  FSETP.GEU.AND P1, PT, |R4|, 1.175494350822287508e-38, PT ;  /* 0x008000000400780b */ /* 0x000fe40003f2e200 */
[----:B------:R-:W-:Y:S02]  /*0d00*/  FSEL R50, R50, R49, P5 ;  /* 0x0000003132327208 */ /* 0x000fe40002800000 */
[----:B------:R-:W-:Y:S02]  /*0d10*/  FSETP.GT.AND P6, PT, |R6|, 8.50705917302346158658e+37, PT ;  /* 0x7e8000000600780b */ /* 0x000fe40003fc4200 */
[----:B------:R-:W-:Y:S02]  /*0d20*/  FSETP.GEU.AND P0, PT, |R5|, 1.175494350822287508e-38, PT ;  /* 0x008000000500780b */ /* 0x000fe40003f0e200 */
[----:B------:R-:W-:Y:S01]  /*0d30*/  FSEL R51, R54, R47, P6 ;  /* 0x0000002f36337208 */ /* 0x000fe20003000000 */
[----:B------:R-:W-:Y:S01]  /*0d40*/  FADD R54, R46, -R21 ;  /* 0x800000152e367221 */ /* 0x000fe20000000000 */
[----:B------:R-:W-:Y:S01]  /*0d50*/  FSETP.GT.AND P2, PT, |R7|, 8.50705917302346158658e+37, PT ;  /* 0x7e8000000700780b */ /* 0x000fe20003f44200 */
[----:B------:R-:W-:Y:S01]  /*0d60*/  @P5 FMUL R4, R4, 0.25 ;  /* 0x3e80000004045820 */ /* 0x000fe20000400000 */
[----:B------:R-:W-:Y:S01]  /*0d70*/  FSETP.GT.AND P5, PT, |R5|, 8.50705917302346158658e+37, PT ;  /* 0x7e8000000500780b */ /* 0x000fe20003fa4200 */
[----:B------:R-:W-:-:S02]  /*0d80*/  @!P1 FMUL R50, R50, 16777216 ;  /* 0x4b80000032329820 */ /* 0x000fc40000400000 */
[----:B------:R-:W-:Y:S01]  /*0d90*/  @!P1 FMUL R4, R4, 16777216 ;  /* 0x4b80000004049820 */ /* 0x000fe20000400000 */
[----:B------:R-:W-:Y:S01]  /*0da0*/  FSEL R67, R43, R52, P5 ;  /* 0x000000342b437208 */ /* 0x000fe20002800000 */
[----:B------:R-:W-:Y:S01]  /*0db0*/  FMUL R43, R54, 0.25 ;  /* 0x3e800000362b7820 */ /* 0x000fe20000400000 */
[----:B------:R-:W-:Y:S01]  /*0dc0*/  ISETP.NE.AND P1, PT, R57, RZ, PT ;  /* 0x000000ff3900720c */ /* 0x000fe20003f25270 */
[----:B------:R-:W-:Y:S02]  /*0dd0*/  FADD R57, R37, -R18 ;  /* 0x8000001225397221 */ /* 0x000fe40000000000 */
[----:B------:R-:W-:Y:S01]  /*0de0*/  @!P0 FMUL R67, R67, 16777216 ;  /* 0x4b80000043438820 */ /* 0x000fe20000400000 */
[----:B------:R-:W-:Y:S02]  /*0df0*/  FSEL R69, R43, R54, P2 ;  /* 0x000000362b457208 */ /* 0x000fe40001000000 */
[----:B------:R-:W0:Y:S01]  /*0e00*/  MUFU.RCP R43, R4 ;  /* 0x00000004002b7308 */ /* 0x000e220000001000 */
[----:B------:R-:W-:Y:S01]  /*0e10*/  @P5 FMUL R5, R5, 0.25 ;  /* 0x3e80000005055820 */ /* 0x000fe20000400000 */
[C---:B------:R-:W-:Y:S01]  /*0e20*/  FSETP.GEU.AND P5, PT, |R6|.reuse, 1.175494350822287508e-38, PT ;  /* 0x008000000600780b */ /* 0x040fe20003fae200 */
[----:B------:R-:W-:Y:S01]  /*0e30*/  @P6 FMUL R6, R6, 0.25 ;  /* 0x3e80000006066820 */ /* 0x000fe20000400000 */
[----:B------:R-:W-:Y:S01]  /*0e40*/  FSETP.GEU.AND P6, PT, |R7|, 1.175494350822287508e-38, PT ;  /* 0x008000000700780b */ /* 0x000fe20003fce200 */
[----:B------:R-:W-:Y:S01]  /*0e50*/  @!P0 FMUL R5, R5, 16777216 ;  /* 0x4b80000005058820 */ /* 0x000fe20000400000 */
[----:B------:R-:W-:Y:S01]  /*0e60*/  @P2 FMUL R7, R7, 0.25 ;  /* 0x3e80000007072820 */ /* 0x000fe20000400000 */
[----:B------:R-:W-:-:S02]  /*0e70*/  ISETP.NE.AND P2, PT, R45, RZ, PT ;  /* 0x000000ff2d00720c */ /* 0x000fc40003f45270 */
[----:B------:R-:W1:Y:S01]  /*0e80*/  MUFU.RCP R70, R5 ;  /* 0x0000000500467308 */ /* 0x000e620000001000 */
[----:B------:R-:W-:-:S05]  /*0e90*/  ISETP.NE.AND P0, PT, R68, RZ, PT ;  /* 0x000000ff4400720c */ /* 0x000fca0003f05270 */
[----:B------:R-:W-:Y:S01]  /*0ea0*/  @!P5 FMUL R6, R6, 16777216 ;  /* 0x4b8000000606d820 */ /* 0x000fe20000400000 */
[----:B0-----:R-:W-:Y:S01]  /*0eb0*/  FFMA R68, R43, R50, R24 ;  /* 0x000000322b447223 */ /* 0x001fe20000000018 */
[----:B------:R-:W-:Y:S01]  /*0ec0*/  @!P5 FMUL R51, R51, 16777216 ;  /* 0x4b8000003333d820 */ /* 0x000fe20000400000 */
[----:B------:R-:W-:Y:S01]  /*0ed0*/  FADD R50, R27, 1 ;  /* 0x3f8000001b327421 */ /* 0x000fe20000000000 */
[----:B------:R-:W0:Y:S01]  /*0ee0*/  MUFU.RCP R45, R6 ;  /* 0x00000006002d7308 */ /* 0x000e220000001000 */
[----:B------:R-:W-:Y:S01]  /*0ef0*/  FADD R43, R53, -R68 ;  /* 0x80000044352b7221 */ /* 0x000fe20000000000 */
[----:B------:R-:W-:Y:S01]  /*0f00*/  @!P6 FMUL R7, R7, 16777216 ;  /* 0x4b8000000707e820 */ /* 0x000fe20000400000 */
[----:B------:R-:W-:Y:S01]  /*0f10*/  @!P6 FMUL R69, R69, 16777216 ;  /* 0x4b8000004545e820 */ /* 0x000fe20000400000 */
[----:B------:R-:W-:Y:S01]  /*0f20*/  STS [R25.X4+0x800], R50 ;  /* 0x0008003219007388 */ /* 0x000fe20000004800 */
[----:B------:R-:W-:Y:S01]  /*0f30*/  FFMA R49, R49, R43, R16 ;  /* 0x0000002b31317223 */ /* 0x000fe20000000010 */
[----:B-1----:R-:W-:Y:S01]  /*0f40*/  FFMA R67, R70, R67, R23 ;  /* 0x0000004346437223 */ /* 0x002fe20000000017 */
[----:B------:R-:W-:Y:S01]  /*0f50*/  FADD R43, R28, 1 ;  /* 0x3f8000001c2b7421 */ /* 0x000fe20000000000 */
[----:B------:R-:W1:Y:S01]  /*0f60*/  MUFU.RCP R72, R7 ;  /* 0x0000000700487308 */ /* 0x000e620000001000 */
[----:B------:R-:W-:Y:S01]  /*0f70*/  IMAD.MOV.U32 R53, RZ, RZ, R68 ;  /* 0x000000ffff357224 */ /* 0x000fe200078e0044 */
[----:B------:R-:W-:-:S02]  /*0f80*/  FADD R48, R48, -R67 ;  /* 0x8000004330307221 */ /* 0x000fc40000000000 */
[----:B------:R-:W-:Y:S02]  /*0f90*/  STS [R25.X4+0x400], R43 ;  /* 0x0004002b19007388 */ /* 0x000fe40000004800 */
[----:B------:R-:W-:Y:S01]  /*0fa0*/  FFMA R52, R52, R48, R15 ;  /* 0x0000003034347223 */ /* 0x000fe2000000000f */
[----:B0-----:R-:W-:Y:S01]  /*0fb0*/  FFMA R70, R45, R51, R22 ;  /* 0x000000332d467223 */ /* 0x001fe20000000016 */
[----:B------:R-:W-:Y:S01]  /*0fc0*/  FADD R45, R30, 1 ;  /* 0x3f8000001e2d7421 */ /* 0x000fe20000000000 */
[----:B------:R-:W-:Y:S02]  /*0fd0*/  FADD R51, R39, -R20 ;  /* 0x8000001427337221 */ /* 0x000fe40000000000 */
[----:B------:R-:W-:Y:S02]  /*0fe0*/  FADD R41, R41, -R70 ;  /* 0x8000004629297221 */ /* 0x000fe40000000000 */
[----:B------:R-:W-:Y:S01]  /*0ff0*/  STS [R25.X4], R45 ;  /* 0x0000002d19007388 */ /* 0x000fe20000004800 */
[----:B------:R-:W-:Y:S01]  /*1000*/  FMUL R48, R51, 0.25 ;  /* 0x3e80000033307820 */ /* 0x000fe20000400000 */
[----:B------:R-:W-:Y:S01]  /*1010*/  FFMA R47, R47, R41, R14 ;  /* 0x000000292f2f7223 */ /* 0x000fe2000000000e */
[----:B-1----:R-:W-:Y:S01]  /*1020*/  FFMA R69, R72, R69, R21 ;  /* 0x0000004548457223 */ /* 0x002fe20000000015 */
[----:B------:R-:W-:Y:S06]  /*1030*/  BAR.SYNC 0x0 ;  /* 0x0000000000007b1d */ /* 0x000fec0000000000 */
[----:B------:R-:W0:Y:S01]  /*1040*/  LDS.128 R4, [R25.X16] ;  /* 0x0000000019047984 */ /* 0x000e22000000cc00 */
[----:B------:R-:W-:-:S04]  /*1050*/  FADD R46, R46, -R69 ;  /* 0x800000452e2e7221 */ /* 0x000fc80000000000 */
[----:B------:R-:W-:Y:S01]  /*1060*/  FFMA R54, R54, R46, R13 ;  /* 0x0000002e36367223 */ /* 0x000fe2000000000d */
[----:B------:R-:W-:Y:S01]  /*1070*/  FADD R46, R44, -R19 ;  /* 0x800000132c2e7221 */ /* 0x000fe20000000000 */
[C---:B0-----:R-:W-:Y:S02]  /*1080*/  FSETP.GT.AND P5, PT, |R4|.reuse, 8.50705917302346158658e+37, PT ;  /* 0x7e8000000400780b */ /* 0x041fe40003fa4200 */
[----:B------:R-:W-:Y:S02]  /*1090*/  FSETP.GEU.AND P6, PT, |R4|, 1.175494350822287508e-38, PT ;  /* 0x008000000400780b */ /* 0x000fe40003fce200 */
[----:B------:R-:W-:-:S09]  /*10a0*/  FSEL R48, R48, R51, P5 ;  /* 0x0000003330307208 */ /* 0x000fd20002800000 */
[----:B------:R-:W-:Y:S01]  /*10b0*/  @P5 FMUL R4, R4, 0.25 ;  /* 0x3e80000004045820 */ /* 0x000fe20000400000 */
[C---:B------:R-:W-:Y:S01]  /*10c0*/  FSETP.GT.AND P5, PT, |R5|.reuse, 8.50705917302346158658e+37, PT ;  /* 0x7e8000000500780b */ /* 0x040fe20003fa4200 */
[----:B------:R-:W-:Y:S02]  /*10d0*/  @!P6 FMUL R48, R48, 16777216 ;  /* 0x4b8000003030e820 */ /* 0x000fe40000400000 */
[----:B------:R-:W-:Y:S01]  /*10e0*/  @!P6 FMUL R4, R4, 16777216 ;  /* 0x4b8000000404e820 */ /* 0x000fe20000400000 */
[----:B------:R-:W-:-:S03]  /*10f0*/  FSETP.GEU.AND P6, PT, |R5|, 1.175494350822287508e-38, PT ;  /* 0x008000000500780b */ /* 0x000fc60003fce200 */
[----:B------:R-:W0:Y:S06]  /*1100*/  MUFU.RCP R41, R4 ;  /* 0x0000000400297308 */ /* 0x000e2c0000001000 */
[----:B------:R-:W-:-:S04]  /*1110*/  @P5 FMUL R5, R5, 0.25 ;  /* 0x3e80000005055820 */ /* 0x000fc80000400000 */
[----:B------:R-:W-:-:S04]  /*1120*/  @!P6 FMUL R5, R5, 16777216 ;  /* 0x4b8000000505e820 */ /* 0x000fc80000400000 */
[----:B------:R-:W1:Y:S01]  /*1130*/  MUFU.RCP R4, R5 ;  /* 0x0000000500047308 */ /* 0x000e620000001000 */
[----:B0-----:R-:W-:Y:S01]  /*1140*/  FFMA R72, R41, R48, R20 ;  /* 0x0000003029487223 */ /* 0x001fe20000000014 */
[----:B------:R-:W-:Y:S01]  /*1150*/  FMUL R41, R46, 0.25 ;  /* 0x3e8000002e297820 */ /* 0x000fe20000400000 */
[----:B------:R-:W-:Y:S02]  /*1160*/  MOV R48, R67 ;  /* 0x0000004300307202 */ /* 0x000fe40000000f00 */
[----:B------:R-:W-:Y:S02]  /*1170*/  FADD R39, R39, -R72 ;  /* 0x8000004827277221 */ /* 0x000fe40000000000 */
[----:B------:R-:W-:Y:S02]  /*1180*/  FSEL R41, R41, R46, P5 ;  /* 0x0000002e29297208 */ /* 0x000fe40002800000 */
[----:B------:R-:W-:Y:S01]  /*1190*/  FSETP.GT.AND P5, PT, |R6|, 8.50705917302346158658e+37, PT ;  /* 0x7e8000000600780b */ /* 0x000fe20003fa4200 */
[----:B------:R-:W-:-:S02]  /*11a0*/  FFMA R51, R51, R39, R12 ;  /* 0x0000002733337223 */ /* 0x000fc4000000000c */
[----:B------:R-:W-:Y:S01]  /*11b0*/  @!P6 FMUL R41, R41, 16777216 ;  /* 0x4b8000002929e820 */ /* 0x000fe20000400000 */
[----:B------:R-:W-:-:S03]  /*11c0*/  FSETP.GEU.AND P6, PT, |R6|, 1.175494350822287508e-38, PT ;  /* 0x008000000600780b */ /* 0x000fc60003fce200 */
[----:B-1----:R-:W-:Y:S01]  /*11d0*/  FFMA R73, R4, R41, R19 ;  /* 0x0000002904497223 */ /* 0x002fe20000000013 */
[----:B------:R-:W-:Y:S01]  /*11e0*/  FMUL R4, R57, 0.25 ;  /* 0x3e80000039047820 */ /* 0x000fe20000400000 */
[----:B------:R-:W-:Y:S02]  /*11f0*/  MOV R41, R70 ;  /* 0x0000004600297202 */ /* 0x000fe40000000f00 */
[----:B------:R-:W-:Y:S02]  /*1200*/  FADD R39, R44, -R73 ;  /* 0x800000492c277221 */ /* 0x000fe40000000000 */
[----:B------:R-:W-:Y:S01]  /*1210*/  @P5 FMUL R6, R6, 0.25 ;  /* 0x3e80000006065820 */ /* 0x000fe20000400000 */
[----:B------:R-:W-:Y:S02]  /*1220*/  FSEL R4, R4, R57, P5 ;  /* 0x0000003904047208 */ /* 0x000fe40002800000 */
[----:B------:R-:W-:Y:S01]  /*1230*/  FSETP.GT.AND P5, PT, |R7|, 8.50705917302346158658e+37, PT ;  /* 0x7e8000000700780b */ /* 0x000fe20003fa4200 */
[----:B------:R-:W-:-:S02]  /*1240*/  @!P6 FMUL R6, R6, 16777216 ;  /* 0x4b8000000606e820 */ /* 0x000fc40000400000 */
[----:B------:R-:W-:Y:S01]  /*1250*/  @!P6 FMUL R4, R4, 16777216 ;  /* 0x4b8000000404e820 */ /* 0x000fe20000400000 */
[C---:B------:R-:W-:Y:S01]  /*1260*/  FSETP.GEU.AND P6, PT, |R7|.reuse, 1.175494350822287508e-38, PT ;  /* 0x008000000700780b */ /* 0x040fe20003fce200 */
[----:B------:R-:W0:Y:S08]  /*1270*/  MUFU.RCP R5, R6 ;  /* 0x0000000600057308 */ /* 0x000e300000001000 */
[----:B------:R-:W-:-:S04]  /*1280*/  @P5 FMUL R7, R7, 0.25 ;  /* 0x3e80000007075820 */ /* 0x000fc80000400000 */
[----:B------:R-:W-:Y:S01]  /*1290*/  @!P6 FMUL R7, R7, 16777216 ;  /* 0x4b8000000707e820 */ /* 0x000fe20000400000 */
[----:B0-----:R-:W-:Y:S01]  /*12a0*/  FFMA R74, R5, R4, R18 ;  /* 0x00000004054a7223 */ /* 0x001fe20000000012 */
[----:B------:R-:W-:Y:S02]  /*12b0*/  FADD R5, R42, -R17 ;  /* 0x800000112a057221 */ /* 0x000fe40000000000 */
[----:B------:R-:W0:Y:S01]  /*12c0*/  MUFU.RCP R6, R7 ;  /* 0x0000000700067308 */ /* 0x000e220000001000 */
[----:B------:R-:W-:Y:S01]  /*12d0*/  FFMA R4, R46, R39, R3 ;  /* 0x000000272e047223 */ /* 0x000fe20000000003 */
[----:B------:R-:W-:Y:S01]  /*12e0*/  IMAD.MOV.U32 R46, RZ, RZ, R69 ;  /* 0x000000ffff2e7224 */ /* 0x000fe200078e0045 */
[----:B------:R-:W-:Y:S01]  /*12f0*/  FMUL R44, R5, 0.25 ;  /* 0x3e800000052c7820 */ /* 0x000fe20000400000 */
[----:B------:R-:W-:-:S04]  /*1300*/  MOV R39, R72 ;  /* 0x0000004800277202 */ /* 0x000fc80000000f00 */
[----:B------:R-:W-:-:S05]  /*1310*/  FSEL R44, R44, R5, P5 ;  /* 0x000000052c2c7208 */ /* 0x000fca0002800000 */
[----:B------:R-:W-:-:S04]  /*1320*/  @!P6 FMUL R44, R44, 16777216 ;  /* 0x4b8000002c2ce820 */ /* 0x000fc80000400000 */
[----:B0-----:R-:W-:Y:S01]  /*1330*/  FFMA R75, R6, R44, R17 ;  /* 0x0000002c064b7223 */ /* 0x001fe20000000011 */
[----:B------:R-:W-:Y:S01]  /*1340*/  FADD R6, R37, -R74 ;  /* 0x8000004a25067221 */ /* 0x000fe20000000000 */
[----:B------:R-:W-:Y:S02]  /*1350*/  MOV R44, R73 ;  /* 0x00000049002c7202 */ /* 0x000fe40000000f00 */
[----:B------:R-:W-:Y:S01]  /*1360*/  FADD R37, R42, -R75 ;  /* 0x8000004b2a257221 */ /* 0x000fe20000000000 */
[----:B------:R-:W-:Y:S01]  /*1370*/  FFMA R57, R57, R6, R2 ;  /* 0x0000000639397223 */ /* 0x000fe20000000002 */
[----:B------:R-:W-:Y:S02]  /*1380*/  MOV R42, R75 ;  /* 0x0000004b002a7202 */ /* 0x000fe40000000f00 */
[----:B------:R-:W-:Y:S01]  /*1390*/  FFMA R5, R5, R37, R0 ;  /* 0x0000002505057223 */ /* 0x000fe20000000000 */
[----:B------:R-:W-:-:S02]  /*13a0*/  IMAD.MOV.U32 R37, RZ, RZ, R74 ;  /* 0x000000ffff257224 */ /* 0x000fc400078e004a */
.L_x_2:
[----:B------:R-:W-:Y:S01]  /*13b0*/  ISETP.NE.AND P6, PT, R65, RZ, PT ;  /* 0x000000ff4100720c */ /* 0x000fe20003fc5270 */
[----:B------:R-:W-:Y:S01]  /*13c0*/  UIADD3 UR4, UR4, 0x800, URZ ;  /* 0x0000080004047890 */ /* 0x000fe2000fffe03f */
[----:B------:R-:W-:Y:S01]  /*13d0*/  FSEL R24, R53, R24, P0 ;  /* 0x0000001835187208 */ /* 0x000fe20000000000 */
[----:B------:R-:W-:Y:S01]  /*13e0*/  ULDC UR5, c[0x0][0x184] ;  /* 0x0000610000057ab9 */ /* 0x000fe20000000800 */
[----:B------:R-:W-:Y:S01]  /*13f0*/  P2R R67, PR, RZ, 0x40 ;  /* 0x00000040ff437803 */ /* 0x000fe20000000000 */
[----:B------:R-:W-:Y:S01]  /*1400*/  UISETP.GE.AND UP1, UPT, UR4, UR5, UPT ;  /* 0x000000050400728c */ /* 0x000fe2000bf26270 */
[----:B------:R-:W-:-:S02]  /*1410*/  ISETP.NE.AND P6, PT, R66, RZ, PT ;  /* 0x000000ff4200720c */ /* 0x000fc40003fc5270 */
[----:B------:R-:W-:Y:S02]  /*1420*/  FSEL R16, R49, R16, P0 ;  /* 0x0000001031107208 */ /* 0x000fe40000000000 */
[----:B------:R-:W-:Y:S02]  /*1430*/  P2R R65, PR, RZ, 0x40 ;  /* 0x00000040ff417803 */ /* 0x000fe40000000000 */
[----:B------:R-:W-:Y:S02]  /*1440*/  ISETP.NE.AND P6, PT, R58, RZ, PT ;  /* 0x000000ff3a00720c */ /* 0x000fe40003fc5270 */
[----:B------:R-:W-:Y:S02]  /*1450*/  ISETP.NE.AND P0, PT, R60, RZ, PT ;  /* 0x000000ff3c00720c */ /* 0x000fe40003f05270 */
[----:B------:R-:W-:Y:S02]  /*1460*/  P2R R7, PR, RZ, 0x40 ;  /* 0x00000040ff077803 */ /* 0x000fe40000000000 */
[----:B------:R-:W-:-:S02]  /*1470*/  ISETP.NE.AND P6, PT, R55, RZ, PT ;  /* 0x000000ff3700720c */ /* 0x000fc40003fc5270 */
[----:B------:R-:W-:Y:S02]  /*1480*/  FSEL R36, R10, R36, P0 ;  /* 0x000000240a247208 */ /* 0x000fe40000000000 */
[----:B------:R-:W-:Y:S02]  /*1490*/  P2R R6, PR, RZ, 0x40 ;  /* 0x00000040ff067803 */ /* 0x000fe40000000000 */
[----:B------:R-:W-:Y:S02]  /*14a0*/  ISETP.NE.AND P6, PT, R56, RZ, PT ;  /* 0x000000ff3800720c */ /* 0x000fe40003fc5270 */
[----:B------:R-:W-:Y:S02]  /*14b0*/  PLOP3.LUT P0, PT, PT, PT, UP1, 0x80, 0x0 ;  /* 0x000000000000781c */ /* 0x000fe40003f0f018 */
[----:B------:R-:W-:Y:S02]  /*14c0*/  FSEL R19, R44, R19, P6 ;  /* 0x000000132c137208 */ /* 0x000fe40003000000 */
[----:B------:R-:W-:-:S02]  /*14d0*/  FSEL R3, R4, R3, P6 ;  /* 0x0000000304037208 */ /* 0x000fc40003000000 */
[----:B------:R-:W-:Y:S02]  /*14e0*/  ISETP.NE.AND P6, PT, R6, RZ, PT ;  /* 0x000000ff0600720c */ /* 0x000fe40003fc5270 */
[----:B------:R-:W-:Y:S02]  /*14f0*/  FSEL R23, R48, R23, P1 ;  /* 0x0000001730177208 */ /* 0x000fe40000800000 */
[----:B------:R-:W-:Y:S02]  /*1500*/  FSEL R18, R37, R18, P6 ;  /* 0x0000001225127208 */ /* 0x000fe40003000000 */
[----:B------:R-:W-:Y:S02]  /*1510*/  FSEL R2, R57, R2, P6 ;  /* 0x0000000239027208 */ /* 0x000fe40003000000 */
[----:B------:R-:W-:Y:S02]  /*1520*/  ISETP.NE.AND P6, PT, R7, RZ, PT ;  /* 0x000000ff0700720c */ /* 0x000fe40003fc5270 */
[----:B------:R-:W-:-:S02]  /*1530*/  FSEL R15, R52, R15, P1 ;  /* 0x0000000f340f7208 */ /* 0x000fc40000800000 */
[----:B------:R-:W-:Y:S02]  /*1540*/  FSEL R17, R42, R17, P6 ;  /* 0x000000112a117208 */ /* 0x000fe40003000000 */
[----:B------:R-:W-:Y:S02]  /*1550*/  FSEL R0, R5, R0, P6 ;  /* 0x0000000005007208 */ /* 0x000fe40003000000 */
[----:B------:R-:W-:Y:S02]  /*1560*/  ISETP.NE.AND P6, PT, R65, RZ, PT ;  /* 0x000000ff4100720c */ /* 0x000fe40003fc5270 */
[----:B------:R-:W-:Y:S02]  /*1570*/  FSEL R22, R41, R22, P2 ;  /* 0x0000001629167208 */ /* 0x000fe40001000000 */
[----:B------:R-:W-:Y:S02]  /*1580*/  FSEL R14, R47, R14, P2 ;  /* 0x0000000e2f0e7208 */ /* 0x000fe40001000000 */
[----:B------:R-:W-:-:S02]  /*1590*/  FSEL R21, R46, R21, P3 ;  /* 0x000000152e157208 */ /* 0x000fc40001800000 */
[----:B------:R-:W-:Y:S02]  /*15a0*/  FSEL R13, R54, R13, P3 ;  /* 0x0000000d360d7208 */ /* 0x000fe40001800000 */
[----:B------:R-:W-:Y:S02]  /*15b0*/  FSEL R20, R39, R20, P4 ;  /* 0x0000001427147208 */ /* 0x000fe40002000000 */
[----:B------:R-:W-:Y:S02]  /*15c0*/  FSEL R12, R51, R12, P4 ;  /* 0x0000000c330c7208 */ /* 0x000fe40002000000 */
[----:B------:R-:W-:Y:S02]  /*15d0*/  FSEL R38, R9, R38, P6 ;  /* 0x0000002609267208 */ /* 0x000fe40003000000 */
[----:B------:R-:W-:Y:S02]  /*15e0*/  ISETP.NE.AND P5, PT, R59, RZ, PT ;  /* 0x000000ff3b00720c */ /* 0x000fe40003fa5270 */
[----:B------:R-:W-:-:S02]  /*15f0*/  ISETP.NE.AND P1, PT, R61, RZ, PT ;  /* 0x000000ff3d00720c */ /* 0x000fc40003f25270 */
[----:B------:R-:W-:Y:S02]  /*1600*/  ISETP.NE.AND P2, PT, R62, RZ, PT ;  /* 0x000000ff3e00720c */ /* 0x000fe40003f45270 */
[----:B------:R-:W-:Y:S02]  /*1610*/  ISETP.NE.AND P3, PT, R64, RZ, PT ;  /* 0x000000ff4000720c */ /* 0x000fe40003f65270 */
[----:B------:R-:W-:Y:S02]  /*1620*/  ISETP.NE.AND P4, PT, R63, RZ, PT ;  /* 0x000000ff3f00720c */ /* 0x000fe40003f85270 */
[----:B------:R-:W-:Y:S02]  /*1630*/  ISETP.NE.AND P6, PT, R67, RZ, PT ;  /* 0x000000ff4300720c */ /* 0x000fe40003fc5270 */
[----:B------:R-:W-:Y:S02]  /*1640*/  FSEL R35, R40, R35, P4 ;  /* 0x0000002328237208 */ /* 0x000fe40002000000 */
[----:B------:R-:W-:-:S02]  /*1650*/  FSEL R34, R11, R34, P3 ;  /* 0x000000220b227208 */ /* 0x000fc40001800000 */
[----:B------:R-:W-:Y:S02]  /*1660*/  FSEL R30, R45, R30, P2 ;  /* 0x0000001e2d1e7208 */ /* 0x000fe40001000000 */
[----:B------:R-:W-:Y:S02]  /*1670*/  FSEL R28, R43, R28, P1 ;  /* 0x0000001c2b1c7208 */ /* 0x000fe40000800000 */
[----:B------:R-:W-:Y:S02]  /*1680*/  FSEL R27, R50, R27, P6 ;  /* 0x0000001b321b7208 */ /* 0x000fe40003000000 */
[----:B------:R-:W-:Y:S01]  /*1690*/  FSEL R26, R71, R26, P5 ;  /* 0x0000001a471a7208 */ /* 0x000fe20002800000 */
[----:B------:R-:W-:Y:S01]  /*16a0*/  @P0 CALL.REL.NOINC `(.L_x_1) ;  /* 0x0000001000000944 */ /* 0x000fe20003c00000 */
[----:B------:R-:W-:Y:S05]  /*16b0*/  BRA `(.L_x_3) ;  /* 0xffffec5000007947 */ /* 0x000fea000383ffff */
.L_x_1:
[----:B------:R-:W-:Y:S06]  /*16c0*/  BAR.SYNC 0x0 ;  /* 0x0000000000007b1d */ /* 0x000fec0000000000 */
[----:B------:R-:W-:Y:S01]  /*16d0*/  STS [R25.X4], R38 ;  /* 0x0000002619007388 */ /* 0x000fe20000004800 */
[----:B------:R-:W-:Y:S01]  /*16e0*/  FADD R23, -R24, R23 ;  /* 0x0000001718177221 */ /* 0x000fe20000000100 */
[----:B------:R-:W-:Y:S01]  /*16f0*/  FADD R15, R16, R15 ;  /* 0x0000000f100f7221 */ /* 0x000fe20000000000 */
[----:B------:R-:W-:Y:S01]  /*1700*/  UMOV UR9, 0x4 ;  /* 0x0000000400097882 */ /* 0x000fe20000000000 */
[----:B------:R-:W-:Y:S01]  /*1710*/  STS [R31.X4], R36 ;  /* 0x000000241f007388 */ /* 0x000fe20000004800 */
[----:B------:R-:W-:-:S02]  /*1720*/  ULDC.64 UR4, c[0x0][0x168] ;  /* 0x00005a0000047ab9 */ /* 0x000fc40000000a00 */
[----:B------:R-:W-:Y:S01]  /*1730*/  UIMAD.WIDE UR4, UR8, UR9, UR4 ;  /* 0x00000009080472a5 */ /* 0x000fe2000f8e0204 */
[----:B------:R-:W-:Y:S01]  /*1740*/  STS [R32.X4], R35 ;  /* 0x0000002320007388 */ /* 0x000fe20000004800 */
[----:B------:R-:W-:Y:S02]  /*1750*/  ULDC.64 UR6, c[0x0][0x170] ;  /* 0x00005c0000067ab9 */ /* 0x000fe40000000a00 */
[----:B------:R-:W-:Y:S01]  /*1760*/  UIMAD.WIDE UR6, UR8, UR9, UR6 ;  /* 0x00000009080672a5 */ /* 0x000fe2000f8e0206 */
[----:B------:R-:W-:Y:S04]  /*1770*/  STS [R29.X4], R34 ;  /* 0x000000221d007388 */ /* 0x000fe80000004800 */
[----:B------:R-:W-:Y:S06]  /*1780*/  BAR.SYNC 0x0 ;  /* 0x0000000000007b1d */ /* 0x000fec0000000000 */
[----:B------:R-:W0:Y:S04]  /*1790*/  LDS.128 R8, [R33.X4] ;  /* 0x0000000021087984 */ /* 0x000e280000004c00 */
[----:B------:R-:W-:Y:S06]  /*17a0*/  BAR.SYNC 0x0 ;  /* 0x0000000000007b1d */ /* 0x000fec0000000000 */
[----:B------:R-:W-:Y:S04]  /*17b0*/  STS [R25.X4], R30 ;  /* 0x0000001e19007388 */ /* 0x000fe80000004800 */
[----:B------:R-:W-:Y:S04]  /*17c0*/  STS [R31.X4], R28 ;  /* 0x0000001c1f007388 */ /* 0x000fe80000004800 */
[----:B------:R-:W-:Y:S04]  /*17d0*/  STS [R32.X4], R27 ;  /* 0x0000001b20007388 */ /* 0x000fe80000004800 */
[----:B------:R-:W-:Y:S01]  /*17e0*/  STS [R29.X4], R26 ;  /* 0x0000001a1d007388 */ /* 0x000fe20000004800 */
[----:B0-----:R-:W-:-:S04]  /*17f0*/  FADD R37, R8, R9 ;  /* 0x0000000908257221 */ /* 0x001fc80000000000 */
[C---:B------:R-:W-:Y:S01]  /*1800*/  FMUL R4, R37.reuse, 0.25 ;  /* 0x3e80000025047820 */ /* 0x040fe20000400000 */
[----:B------:R-:W-:Y:S06]  /*1810*/  BAR.SYNC 0x0 ;  /* 0x0000000000007b1d */ /* 0x000fec0000000000 */
[C---:B------:R-:W-:Y:S01]  /*1820*/  FSETP.GEU.AND P4, PT, |R37|.reuse, 1.175494350822287508e-38, PT ;  /* 0x008000002500780b */ /* 0x040fe20003f8e200 */
[----:B------:R-:W-:Y:S01]  /*1830*/  FADD R36, R10, R37 ;  /* 0x000000250a247221 */ /* 0x000fe20000000000 */
[----:B------:R-:W-:-:S03]  /*1840*/  FSETP.GT.AND P1, PT, |R37|, 8.50705917302346158658e+37, PT ;  /* 0x7e8000002500780b */ /* 0x000fc60003f24200 */
[----:B------:R-:W-:Y:S01]  /*1850*/  FMUL R39, R36, 0.25 ;  /* 0x3e80000024277820 */ /* 0x000fe20000400000 */
[----:B------:R-:W-:Y:S01]  /*1860*/  FSEL R34, R4, R37, P1 ;  /* 0x0000002504227208 */ /* 0x000fe20000800000 */
[----:B------:R-:W-:Y:S01]  /*1870*/  FADD R35, R11, R36 ;  /* 0x000000240b237221 */ /* 0x000fe20000000000 */
[----:B------:R-:W0:Y:S01]  /*1880*/  LDS.128 R4, [R33.X4] ;  /* 0x0000000021047984 */ /* 0x000e220000004c00 */
[----:B------:R-:W-:-:S03]  /*1890*/  FSETP.GEU.AND P5, PT, |R36|, 1.175494350822287508e-38, PT ;  /* 0x008000002400780b */ /* 0x000fc60003fae200 */
[----:B------:R-:W-:Y:S06]  /*18a0*/  BAR.SYNC 0x0 ;  /* 0x0000000000007b1d */ /* 0x000fec0000000000 */
[----:B------:R-:W-:Y:S01]  /*18b0*/  @!P4 FMUL R34, R34, 16777216 ;  /* 0x4b8000002222c820 */ /* 0x000fe20000400000 */
[----:B------:R-:W-:Y:S01]  /*18c0*/  FSETP.GT.AND P2, PT, |R36|, 8.50705917302346158658e+37, PT ;  /* 0x7e8000002400780b */ /* 0x000fe20003f44200 */
[C---:B------:R-:W-:Y:S01]  /*18d0*/  FMUL R26, R35.reuse, 0.25 ;  /* 0x3e800000231a7820 */ /* 0x040fe20000400000 */
[----:B------:R-:W-:Y:S01]  /*18e0*/  FSETP.GEU.AND P0, PT, |R35|, 1.175494350822287508e-38, PT ;  /* 0x008000002300780b */ /* 0x000fe20003f0e200 */
[----:B------:R-:W-:Y:S01]  /*18f0*/  @P1 FMUL R9, R9, 0.25 ;  /* 0x3e80000009091820 */ /* 0x000fe20000400000 */
[----:B------:R-:W-:Y:S01]  /*1900*/  FSEL R39, R39, R36, P2 ;  /* 0x0000002427277208 */ /* 0x000fe20001000000 */
[----:B------:R-:W1:Y:S01]  /*1910*/  MUFU.RCP R34, R34 ;  /* 0x0000002200227308 */ /* 0x000e620000001000 */
[----:B------:R-:W-:Y:S01]  /*1920*/  FSETP.GT.AND P3, PT, |R35|, 8.50705917302346158658e+37, PT ;  /* 0x7e8000002300780b */ /* 0x000fe20003f64200 */
[----:B------:R-:W-:Y:S01]  /*1930*/  @!P4 FMUL R9, R9, 16777216 ;  /* 0x4b8000000909c820 */ /* 0x000fe20000400000 */
[----:B------:R-:W-:Y:S01]  /*1940*/  FSETP.NEU.AND P1, PT, R37, RZ, PT ;  /* 0x000000ff2500720b */ /* 0x000fe20003f2d000 */
[----:B------:R-:W-:Y:S01]  /*1950*/  @!P5 FMUL R39, R39, 16777216 ;  /* 0x4b8000002727d820 */ /* 0x000fe20000400000 */
[----:B------:R-:W-:-:S03]  /*1960*/  FSEL R26, R26, R35, P3 ;  /* 0x000000231a1a7208 */ /* 0x000fc60001800000 */
[----:B------:R-:W-:Y:S02]  /*1970*/  @P2 FMUL R10, R10, 0.25 ;  /* 0x3e8000000a0a2820 */ /* 0x000fe40000400000 */
[----:B------:R-:W2:Y:S01]  /*1980*/  MUFU.RCP R39, R39 ;  /* 0x0000002700277308 */ /* 0x000ea20000001000 */
[----:B------:R-:W-:Y:S01]  /*1990*/  @!P0 FMUL R26, R26, 16777216 ;  /* 0x4b8000001a1a8820 */ /* 0x000fe20000400000 */
[----:B------:R-:W-:Y:S02]  /*19a0*/  @!P5 FMUL R10, R10, 16777216 ;  /* 0x4b8000000a0ad820 */ /* 0x000fe40000400000 */
[----:B------:R-:W-:Y:S01]  /*19b0*/  @P3 FMUL R11, R11, 0.25 ;  /* 0x3e8000000b0b3820 */ /* 0x000fe20000400000 */
[----:B-1----:R-:W-:Y:S01]  /*19c0*/  FMUL R34, R34, R9 ;  /* 0x0000000922227220 */ /* 0x002fe20000400000 */
[----:B------:R-:W-:Y:S02]  /*19d0*/  FMUL R9, R23, R23 ;  /* 0x0000001717097220 */ /* 0x000fe40000400000 */
[----:B------:R-:W1:Y:S01]  /*19e0*/  MUFU.RCP R26, R26 ;  /* 0x0000001a001a7308 */ /* 0x000e620000001000 */
[----:B------:R-:W-:Y:S01]  /*19f0*/  @!P0 FMUL R11, R11, 16777216 ;  /* 0x4b8000000b0b8820 */ /* 0x000fe20000400000 */
[----:B------:R-:W-:Y:S01]  /*1a00*/  FSETP.NEU.AND P0, PT, R35, RZ, PT ;  /* 0x000000ff2300720b */ /* 0x000fe20003f0d000 */
[----:B------:R-:W-:Y:S01]  /*1a10*/  FMUL R9, R8, R9 ;  /* 0x0000000908097220 */ /* 0x000fe20000400000 */
[----:B------:R-:W-:-:S02]  /*1a20*/  FSEL R34, R34, RZ, P1 ;  /* 0x000000ff22227208 */ /* 0x000fc40000800000 */
[----:B------:R-:W-:Y:S01]  /*1a30*/  FSETP.NEU.AND P1, PT, R36, RZ, PT ;  /* 0x000000ff2400720b */ /* 0x000fe20003f2d000 */
[----:B0-----:R-:W-:Y:S01]  /*1a40*/  FADD R16, R4, R35 ;  /* 0x0000002304107221 */ /* 0x001fe20000000000 */
[----:B--2---:R-:W-:Y:S01]  /*1a50*/  FMUL R39, R39, R10 ;  /* 0x0000000a27277220 */ /* 0x004fe20000400000 */
[----:B------:R-:W-:Y:S01]  /*1a60*/  FFMA R23, R23, R34, R24 ;  /* 0x0000002217177223 */ /* 0x000fe20000000018 */
[----:B------:R-:W-:Y:S02]  /*1a70*/  FFMA R9, R34, R9, R15 ;  /* 0x0000000922097223 */ /* 0x000fe4000000000f */
[----:B------:R-:W-:Y:S01]  /*1a80*/  FSETP.GEU.AND P4, PT, |R16|, 1.175494350822287508e-38, PT ;  /* 0x008000001000780b */ /* 0x000fe20003f8e200 */
[----:B------:R-:W-:Y:S01]  /*1a90*/  FADD R22, -R23, R22 ;  /* 0x0000001617167221 */ /* 0x000fe20000000100 */
[----:B------:R-:W-:Y:S01]  /*1aa0*/  FSEL R39, R39, RZ, P1 ;  /* 0x000000ff27277208 */ /* 0x000fe20000800000 */
[----:B------:R-:W-:Y:S01]  /*1ab0*/  FADD R14, R9, R14 ;  /* 0x0000000e090e7221 */ /* 0x000fe20000000000 */
[----:B-1----:R-:W-:Y:S01]  /*1ac0*/  FMUL R26, R26, R11 ;  /* 0x0000000b1a1a7220 */ /* 0x002fe20000400000 */
[----:B------:R-:W-:Y:S01]  /*1ad0*/  FMUL R8, R22, R22 ;  /* 0x0000001616087220 */ /* 0x000fe20000400000 */
[----:B------:R-:W-:Y:S01]  /*1ae0*/  FADD R9, R5, R16 ;  /* 0x0000001005097221 */ /* 0x000fe20000000000 */
[----:B------:R-:W-:Y:S01]  /*1af0*/  FMUL R11, R16, 0.25 ;  /* 0x3e800000100b7820 */ /* 0x000fe20000400000 */
[----:B------:R-:W-:Y:S01]  /*1b00*/  FFMA R22, R22, R39, R23 ;  /* 0x0000002716167223 */ /* 0x000fe20000000017 */
[----:B------:R-:W-:Y:S01]  /*1b10*/  FMUL R8, R37, R8 ;  /* 0x0000000825087220 */ /* 0x000fe20000400000 */
[----:B------:R-:W-:Y:S01]  /*1b20*/  FSETP.GT.AND P5, PT, |R16|, 8.50705917302346158658e+37, PT ;  /* 0x7e8000001000780b */ /* 0x000fe20003fa4200 */
[----:B------:R-:W-:Y:S01]  /*1b30*/  FMUL R24, R9, 0.25 ;  /* 0x3e80000009187820 */ /* 0x000fe20000400000 */
[----:B------:R-:W-:Y:S01]  /*1b40*/  FSEL R26, R26, RZ, P0 ;  /* 0x000000ff1a1a7208 */ /* 0x000fe20000000000 */
[----:B------:R-:W-:Y:S01]  /*1b50*/  FFMA R8, R39, R8, R14 ;  /* 0x0000000827087223 */ /* 0x000fe2000000000e */
[----:B------:R-:W-:Y:S01]  /*1b60*/  FSETP.GEU.AND P3, PT, |R9|, 1.175494350822287508e-38, PT ;  /* 0x008000000900780b */ /* 0x000fe20003f6e200 */
[----:B------:R-:W-:Y:S01]  /*1b70*/  FADD R21, -R22, R21 ;  /* 0x0000001516157221 */ /* 0x000fe20000000100 */
[----:B------:R-:W-:Y:S01]  /*1b80*/  FSEL R14, R11, R16, P5 ;  /* 0x000000100b0e7208 */ /* 0x000fe20002800000 */
[----:B------:R-:W-:Y:S01]  /*1b90*/  FADD R10, R6, R9 ;  /* 0x00000009060a7221 */ /* 0x000fe20000000000 */
[----:B------:R-:W-:Y:S01]  /*1ba0*/  FSETP.GT.AND P2, PT, |R9|, 8.50705917302346158658e+37, PT ;  /* 0x7e8000000900780b */ /* 0x000fe20003f44200 */
[C---:B------:R-:W-:Y:S01]  /*1bb0*/  FFMA R11, R21.reuse, R26, R22 ;  /* 0x0000001a150b7223 */ /* 0x040fe20000000016 */
[----:B------:R-:W-:Y:S01]  /*1bc0*/  FMUL R21, R21, R21 ;  /* 0x0000001515157220 */ /* 0x000fe20000400000 */
[----:B------:R-:W-:Y:S01]  /*1bd0*/  @!P4 FMUL R14, R14, 16777216 ;  /* 0x4b8000000e0ec820 */ /* 0x000fe20000400000 */
[----:B------:R-:W-:Y:S01]  /*1be0*/  FADD R13, R8, R13 ;  /* 0x0000000d080d7221 */ /* 0x000fe20000000000 */
[----:B------:R-:W-:Y:S01]  /*1bf0*/  FADD R8, R7, R10 ;  /* 0x0000000a07087221 */ /* 0x000fe20000000000 */
[----:B------:R-:W-:Y:S01]  /*1c00*/  FSEL R24, R24, R9, P2 ;  /* 0x0000000918187208 */ /* 0x000fe20001000000 */
[----:B------:R-:W-:Y:S01]  /*1c10*/  FMUL R21, R36, R21 ;  /* 0x0000001524157220 */ /* 0x000fe20000400000 */
[C---:B------:R-:W-:Y:S01]  /*1c20*/  FSETP.GEU.AND P0, PT, |R10|.reuse, 1.175494350822287508e-38, PT ;  /* 0x008000000a00780b */ /* 0x040fe20003f0e200 */
[----:B------:R-:W0:Y:S01]  /*1c30*/  MUFU.RCP R15, R14 ;  /* 0x0000000e000f7308 */ /* 0x000e220000001000 */
[----:B------:R-:W-:Y:S01]  /*1c40*/  FMUL R23, R10, 0.25 ;  /* 0x3e8000000a177820 */ /* 0x000fe20000400000 */
[----:B------:R-:W-:Y:S01]  /*1c50*/  @P5 FMUL R4, R4, 0.25 ;  /* 0x3e80000004045820 */ /* 0x000fe20000400000 */
[----:B------:R-:W-:Y:S01]  /*1c60*/  FSETP.GT.AND P1, PT, |R10|, 8.50705917302346158658e+37, PT ;  /* 0x7e8000000a00780b */ /* 0x000fe20003f24200 */
[----:B------:R-:W-:Y:S01]  /*1c70*/  @!P3 FMUL R24, R24, 16777216 ;  /* 0x4b8000001818b820 */ /* 0x000fe20000400000 */
[----:B------:R-:W-:Y:S01]  /*1c80*/  FSETP.GEU.AND P5, PT, |R8|, 1.175494350822287508e-38, PT ;  /* 0x008000000800780b */ /* 0x000fe20003fae200 */
[----:B------:R-:W-:Y:S01]  /*1c90*/  FFMA R13, R26, R21, R13 ;  /* 0x000000151a0d7223 */ /* 0x000fe2000000000d */
[----:B------:R-:W-:Y:S01]  /*1ca0*/  @!P4 FMUL R4, R4, 16777216 ;  /* 0x4b8000000404c820 */ /* 0x000fe20000400000 */
[C---:B------:R-:W-:Y:S01]  /*1cb0*/  FMUL R21, R8.reuse, 0.25 ;  /* 0x3e80000008157820 */ /* 0x040fe20000400000 */
[----:B------:R-:W-:Y:S01]  /*1cc0*/  FSEL R23, R23, R10, P1 ;  /* 0x0000000a17177208 */ /* 0x000fe20000800000 */
[----:B------:R-:W1:Y:S01]  /*1cd0*/  MUFU.RCP R24, R24 ;  /* 0x0000001800187308 */ /* 0x000e620000001000 */
[----:B------:R-:W-:Y:S01]  /*1ce0*/  FSETP.GT.AND P4, PT, |R8|, 8.50705917302346158658e+37, PT ;  /* 0x7e8000000800780b */ /* 0x000fe20003f84200 */
[----:B------:R-:W2:Y:S01]  /*1cf0*/  SHFL.BFLY PT, R27, R8, 0x10, 0x1f ;  /* 0x0e001f00081b7f89 */ /* 0x000ea200000e0000 */
[----:B------:R-:W-:Y:S01]  /*1d00*/  FSETP.NEU.AND P6, PT, R16, RZ, PT ;  /* 0x000000ff1000720b */ /* 0x000fe20003fcd000 */
[----:B------:R-:W-:Y:S01]  /*1d10*/  @!P0 FMUL R23, R23, 16777216 ;  /* 0x4b80000017178820 */ /* 0x000fe20000400000 */
[----:B------:R-:W-:Y:S01]  /*1d20*/  FSEL R21, R21, R8, P4 ;  /* 0x0000000815157208 */ /* 0x000fe20002000000 */
[----:B0-----:R-:W-:Y:S01]  /*1d30*/  FMUL R15, R15, R4 ;  /* 0x000000040f0f7220 */ /* 0x001fe20000400000 */
[----:B------:R-:W-:Y:S01]  /*1d40*/  @P2 FMUL R5, R5, 0.25 ;  /* 0x3e80000005052820 */ /* 0x000fe20000400000 */
[----:B------:R-:W-:Y:S01]  /*1d50*/  FADD R20, -R11, R20 ;  /* 0x000000140b147221 */ /* 0x000fe20000000100 */
[----:B------:R-:W-:Y:S01]  /*1d60*/  @P1 FMUL R6, R6, 0.25 ;  /* 0x3e80000006061820 */ /* 0x000fe20000400000 */
[----:B------:R-:W-:Y:S01]  /*1d70*/  @!P5 FMUL R21, R21, 16777216 ;  /* 0x4b8000001515d820 */ /* 0x000fe20000400000 */
[----:B------:R-:W0:Y:S01]  /*1d80*/  MUFU.RCP R23, R23 ;  /* 0x0000001700177308 */ /* 0x000e220000001000 */
[----:B------:R-:W-:Y:S01]  /*1d90*/  @!P3 FMUL R5, R5, 16777216 ;  /* 0x4b8000000505b820 */ /* 0x000fe20000400000 */
[----:B------:R-:W-:Y:S01]  /*1da0*/  FSEL R15, R15, RZ, P6 ;  /* 0x000000ff0f0f7208 */ /* 0x000fe20003000000 */
[----:B------:R-:W-:Y:S01]  /*1db0*/  FMUL R4, R20, R20 ;  /* 0x0000001414047220 */ /* 0x000fe20000400000 */
[----:B------:R-:W-:Y:S01]  /*1dc0*/  FSETP.NEU.AND P1, PT, R9, RZ, PT ;  /* 0x000000ff0900720b */ /* 0x000fe20003f2d000 */
[----:B-1----:R-:W-:Y:S01]  /*1dd0*/  FMUL R24, R24, R5 ;  /* 0x0000000518187220 */ /* 0x002fe20000400000 */
[----:B------:R-:W-:Y:S01]  /*1de0*/  @P4 FMUL R7, R7, 0.25 ;  /* 0x3e80000007074820 */ /* 0x000fe20000400000 */
[----:B------:R-:W-:Y:S01]  /*1df0*/  FFMA R20, R20, R15, R11 ;  /* 0x0000000f14147223 */ /* 0x000fe2000000000b */
[----:B------:R-:W1:Y:S01]  /*1e00*/  MUFU.RCP R14, R21 ;  /* 0x00000015000e7308 */ /* 0x000e620000001000 */
[----:B------:R-:W-:Y:S01]  /*1e10*/  @!P0 FMUL R6, R6, 16777216 ;  /* 0x4b80000006068820 */ /* 0x000fe20000400000 */
[----:B------:R-:W-:Y:S01]  /*1e20*/  FSEL R24, R24, RZ, P1 ;  /* 0x000000ff18187208 */ /* 0x000fe20000800000 */
[----:B------:R-:W-:Y:S01]  /*1e30*/  FADD R19, -R20, R19 ;  /* 0x0000001314137221 */ /* 0x000fe20000000100 */
[----:B------:R-:W-:Y:S01]  /*1e40*/  @!P5 FMUL R7, R7, 16777216 ;  /* 0x4b8000000707d820 */ /* 0x000fe20000400000 */
[----:B------:R-:W-:Y:S01]  /*1e50*/  FADD R12, R13, R12 ;  /* 0x0000000c0d0c7221 */ /* 0x000fe20000000000 */
[----:B------:R-:W-:Y:S01]  /*1e60*/  FMUL R4, R35, R4 ;  /* 0x0000000423047220 */ /* 0x000fe20000400000 */
[----:B------:R-:W-:Y:S01]  /*1e70*/  FMUL R11, R19, R19 ;  /* 0x00000013130b7220 */ /* 0x000fe20000400000 */
[----:B0-----:R-:W-:Y:S01]  /*1e80*/  FMUL R23, R23, R6 ;  /* 0x0000000617177220 */ /* 0x001fe20000400000 */
[----:B------:R-:W-:Y:S01]  /*1e90*/  FSETP.NEU.AND P0, PT, R10, RZ, PT ;  /* 0x000000ff0a00720b */ /* 0x000fe20003f0d000 */
[----:B------:R-:W-:Y:S01]  /*1ea0*/  FFMA R19, R19, R24, R20 ;  /* 0x0000001813137223 */ /* 0x000fe20000000014 */
[----:B------:R-:W-:Y:S01]  /*1eb0*/  FFMA R4, R15, R4, R12 ;  /* 0x000000040f047223 */ /* 0x000fe2000000000c */
[----:B------:R-:W-:Y:S01]  /*1ec0*/  FMUL R11, R16, R11 ;  /* 0x0000000b100b7220 */ /* 0x000fe20000400000 */
[----:B------:R-:W-:Y:S01]  /*1ed0*/  FSEL R23, R23, RZ, P0 ;  /* 0x000000ff17177208 */ /* 0x000fe20000000000 */
[----:B------:R-:W-:Y:S01]  /*1ee0*/  FADD R18, -R19, R18 ;  /* 0x0000001213127221 */ /* 0x000fe20000000100 */
[----:B------:R-:W-:Y:S01]  /*1ef0*/  FADD R5, R4, R3 ;  /* 0x0000000304057221 */ /* 0x000fe20000000000 */
[----:B-1----:R-:W-:Y:S01]  /*1f00*/  FMUL R14, R14, R7 ;  /* 0x000000070e0e7220 */ /* 0x002fe20000400000 */
[C---:B--2---:R-:W-:Y:S01]  /*1f10*/  FADD R7, R8.reuse, R27 ;  /* 0x0000001b08077221 */ /* 0x044fe20000000000 */
[----:B------:R-:W-:Y:S01]  /*1f20*/  FSETP.NEU.AND P1, PT, R8, RZ, PT ;  /* 0x000000ff0800720b */ /* 0x000fe20003f2d000 */
[----:B------:R-:W-:Y:S01]  /*1f30*/  FFMA R4, R18, R23, R19 ;  /* 0x0000001712047223 */ /* 0x000fe20000000013 */
[----:B------:R-:W-:Y:S01]  /*1f40*/  FFMA R5, R24, R11, R5 ;  /* 0x0000000b18057223 */ /* 0x000fe20000000005 */
[C---:B------:R-:W-:Y:S01]  /*1f50*/  FMUL R6, R7.reuse, 0.25 ;  /* 0x3e80000007067820 */ /* 0x040fe20000400000 */
[C---:B------:R-:W-:Y:S01]  /*1f60*/  FSETP.GEU.AND P2, PT, |R7|.reuse, 1.175494350822287508e-38, PT ;  /* 0x008000000700780b */ /* 0x040fe20003f4e200 */
[----:B------:R-:W0:Y:S01]  /*1f70*/  SHFL.BFLY PT, R16, R7, 0x8, 0x1f ;  /* 0x0d001f0007107f89 */ /* 0x000e2200000e0000 */
[----:B------:R-:W-:Y:S01]  /*1f80*/  FSETP.GT.AND P0, PT, |R7|, 8.50705917302346158658e+37, PT ;  /* 0x7e8000000700780b */ /* 0x000fe20003f04200 */
[----:B------:R-:W-:Y:S01]  /*1f90*/  FADD R17, -R4, R17 ;  /* 0x0000001104117221 */ /* 0x000fe20000000100 */
[----:B------:R-:W-:Y:S01]  /*1fa0*/  FSEL R14, R14, RZ, P1 ;  /* 0x000000ff0e0e7208 */ /* 0x000fe20000800000 */
[----:B------:R-:W-:Y:S01]  /*1fb0*/  FMUL R18, R18, R18 ;  /* 0x0000001212127220 */ /* 0x000fe20000400000 */
[----:B------:R-:W-:Y:S01]  /*1fc0*/  FSEL R11, R6, R7, P0 ;  /* 0x00000007060b7208 */ /* 0x000fe20000000000 */
[----:B------:R-:W-:Y:S01]  /*1fd0*/  FADD R6, R5, R2 ;  /* 0x0000000205067221 */ /* 0x000fe20000000000 */
[----:B------:R-:W-:Y:S01]  /*1fe0*/  FSETP.NEU.AND P1, PT, R7, RZ, PT ;  /* 0x000000ff0700720b */ /* 0x000fe20003f2d000 */
[----:B------:R-:W-:Y:S01]  /*1ff0*/  FFMA R4, R17, R14, R4 ;  /* 0x0000000e11047223 */ /* 0x000fe20000000004 */
[----:B------:R-:W-:Y:S01]  /*2000*/  FMUL R18, R9, R18 ;  /* 0x0000001209127220 */ /* 0x000fe20000400000 */
[----:B------:R-:W-:-:S02]  /*2010*/  FMUL R17, R17, R17 ;  /* 0x0000001111117220 */ /* 0x000fc40000400000 */
[----:B------:R-:W-:Y:S01]  /*2020*/  @!P2 FMUL R11, R11, 16777216 ;  /* 0x4b8000000b0ba820 */ /* 0x000fe20000400000 */
[----:B------:R-:W-:Y:S01]  /*2030*/  FFMA R23, R23, R18, R6 ;  /* 0x0000001217177223 */ /* 0x000fe20000000006 */
[----:B------:R-:W1:Y:S01]  /*2040*/  SHFL.BFLY PT, R5, R4, 0x10, 0x1f ;  /* 0x0e001f0004057f89 */ /* 0x000e6200000e0000 */
[----:B------:R-:W-:Y:S01]  /*2050*/  FMUL R17, R10, R17 ;  /* 0x000000110a117220 */ /* 0x000fe20000400000 */
[----:B------:R-:W2:Y:S01]  /*2060*/  MUFU.RCP R12, R11 ;  /* 0x0000000b000c7308 */ /* 0x000ea20000001000 */
[----:B------:R-:W-:Y:S01]  /*2070*/  FADD R23, R23, R0 ;  /* 0x0000000017177221 */ /* 0x000fe20000000000 */
[----:B------:R-:W-:-:S03]  /*2080*/  @P0 FMUL R27, R27, 0.25 ;  /* 0x3e8000001b1b0820 */ /* 0x000fc60000400000 */
[----:B------:R-:W-:Y:S01]  /*2090*/  FFMA R17, R14, R17, R23 ;  /* 0x000000110e117223 */ /* 0x000fe20000000017 */
[----:B------:R-:W-:Y:S01]  /*20a0*/  @!P2 FMUL R27, R27, 16777216 ;  /* 0x4b8000001b1ba820 */ /* 0x000fe20000400000 */
[----:B0-----:R-:W-:-:S03]  /*20b0*/  FADD R10, R7, R16 ;  /* 0x00000010070a7221 */ /* 0x001fc60000000000 */
[----:B------:R-:W0:Y:S01]  /*20c0*/  SHFL.BFLY PT, R6, R17, 0x10, 0x1f ;  /* 0x0e001f0011067f89 */ /* 0x000e2200000e0000 */
[C---:B------:R-:W-:Y:S01]  /*20d0*/  FMUL R9, R10.reuse, 0.25 ;  /* 0x3e8000000a097820 */ /* 0x040fe20000400000 */
[C---:B------:R-:W-:Y:S02]  /*20e0*/  FSETP.GEU.AND P2, PT, |R10|.reuse, 1.175494350822287508e-38, PT ;  /* 0x008000000a00780b */ /* 0x040fe40003f4e200 */
[----:B------:R-:W3:Y:S01]  /*20f0*/  SHFL.BFLY PT, R13, R10, 0x4, 0x1f ;  /* 0x0c801f000a0d7f89 */ /* 0x000ee200000e0000 */
[----:B------:R-:W-:Y:S01]  /*2100*/  FSETP.GT.AND P0, PT, |R10|, 8.50705917302346158658e+37, PT ;  /* 0x7e8000000a00780b */ /* 0x000fe20003f04200 */
[----:B--2---:R-:W-:-:S03]  /*2110*/  FMUL R12, R12, R27 ;  /* 0x0000001b0c0c7220 */ /* 0x004fc60000400000 */
[----:B------:R-:W-:Y:S02]  /*2120*/  FSEL R11, R9, R10, P0 ;  /* 0x0000000a090b7208 */ /* 0x000fe40000000000 */
[----:B------:R-:W-:Y:S01]  /*2130*/  FSEL R12, R12, RZ, P1 ;  /* 0x000000ff0c0c7208 */ /* 0x000fe20000800000 */
[----:B-1----:R-:W-:Y:S01]  /*2140*/  FADD R5, -R4, R5 ;  /* 0x0000000504057221 */ /* 0x002fe20000000100 */
[----:B------:R-:W-:-:S03]  /*2150*/  FSETP.NEU.AND P1, PT, R10, RZ, PT ;  /* 0x000000ff0a00720b */ /* 0x000fc60003f2d000 */
[----:B------:R-:W-:Y:S01]  /*2160*/  FFMA R4, R5, R12, R4 ;  /* 0x0000000c05047223 */ /* 0x000fe20000000004 */
[----:B------:R-:W-:Y:S01]  /*2170*/  @!P2 FMUL R11, R11, 16777216 ;  /* 0x4b8000000b0ba820 */ /* 0x000fe20000400000 */
[----:B------:R-:W-:Y:S01]  /*2180*/  FMUL R5, R5, R5 ;  /* 0x0000000505057220 */ /* 0x000fe20000400000 */
[----:B------:R-:W-:Y:S02]  /*2190*/  @P0 FMUL R16, R16, 0.25 ;  /* 0x3e80000010100820 */ /* 0x000fe40000400000 */
[----:B------:R-:W1:Y:S01]  /*21a0*/  SHFL.BFLY PT, R9, R4, 0x8, 0x1f ;  /* 0x0d001f0004097f89 */ /* 0x000e6200000e0000 */
[----:B------:R-:W-:Y:S01]  /*21b0*/  FMUL R5, R8, R5 ;  /* 0x0000000508057220 */ /* 0x000fe20000400000 */
[----:B------:R-:W2:Y:S01]  /*21c0*/  MUFU.RCP R11, R11 ;  /* 0x0000000b000b7308 */ /* 0x000ea20000001000 */
[----:B0-----:R-:W-:Y:S01]  /*21d0*/  FADD R17, R17, R6 ;  /* 0x0000000611117221 */ /* 0x001fe20000000000 */
[----:B------:R-:W-:-:S03]  /*21e0*/  @!P2 FMUL R16, R16, 16777216 ;  /* 0x4b8000001010a820 */ /* 0x000fc60000400000 */
[----:B------:R-:W-:Y:S01]  /*21f0*/  FFMA R5, R12, R5, R17 ;  /* 0x000000050c057223 */ /* 0x000fe20000000011 */
[----:B---3--:R-:W-:Y:S01]  /*2200*/  FADD R12, R10, R13 ;  /* 0x0000000d0a0c7221 */ /* 0x008fe20000000000 */
[----:B------:R-:W0:Y:S04]  /*2210*/  S2R R17, SR_TID.X ;  /* 0x0000000000117919 */ /* 0x000e280000002100 */
[----:B------:R-:W3:Y:S01]  /*2220*/  SHFL.BFLY PT, R6, R5, 0x8, 0x1f ;  /* 0x0d001f0005067f89 */ /* 0x000ee200000e0000 */
[C---:B------:R-:W-:Y:S02]  /*2230*/  FSETP.GEU.AND P2, PT, |R12|.reuse, 1.175494350822287508e-38, PT ;  /* 0x008000000c00780b */ /* 0x040fe40003f4e200 */
[C---:B------:R-:W-:Y:S01]  /*2240*/  FSETP.GT.AND P0, PT, |R12|.reuse, 8.50705917302346158658e+37, PT ;  /* 0x7e8000000c00780b */ /* 0x040fe20003f04200 */
[----:B------:R-:W4:Y:S01]  /*2250*/  SHFL.BFLY PT, R15, R12, 0x2, 0x1f ;  /* 0x0c401f000c0f7f89 */ /* 0x000f2200000e0000 */
[----:B--2---:R-:W-:Y:S01]  /*2260*/  FMUL R16, R11, R16 ;  /* 0x000000100b107220 */ /* 0x004fe20000400000 */
[----:B------:R-:W-:-:S04]  /*2270*/  FMUL R11, R12, 0.25 ;  /* 0x3e8000000c0b7820 */ /* 0x000fc80000400000 */
[----:B------:R-:W-:Y:S01]  /*2280*/  FSEL R16, R16, RZ, P1 ;  /* 0x000000ff10107208 */ /* 0x000fe20000800000 */
[----:B-1----:R-:W-:Y:S01]  /*2290*/  FADD R9, -R4, R9 ;  /* 0x0000000904097221 */ /* 0x002fe20000000100 */
[----:B------:R-:W-:Y:S02]  /*22a0*/  FSEL R11, R11, R12, P0 ;  /* 0x0000000c0b0b7208 */ /* 0x000fe40000000000 */
[----:B------:R-:W-:Y:S01]  /*22b0*/  FSETP.NEU.AND P1, PT, R12, RZ, PT ;  /* 0x000000ff0c00720b */ /* 0x000fe20003f2d000 */
[C---:B------:R-:W-:Y:S01]  /*22c0*/  FFMA R4, R9.reuse, R16, R4 ;  /* 0x0000001009047223 */ /* 0x040fe20000000004 */
[----:B------:R-:W-:Y:S01]  /*22d0*/  FMUL R8, R9, R9 ;  /* 0x0000000909087220 */ /* 0x000fe20000400000 */
[----:B------:R-:W-:Y:S01]  /*22e0*/  @!P2 FMUL R11, R11, 16777216 ;  /* 0x4b8000000b0ba820 */ /* 0x000fe20000400000 */
[----:B------:R-:W-:Y:S02]  /*22f0*/  @P0 FMUL R13, R13, 0.25 ;  /* 0x3e8000000d0d0820 */ /* 0x000fe40000400000 */
[----:B------:R-:W1:Y:S01]  /*2300*/  SHFL.BFLY PT, R9, R4, 0x4, 0x1f ;  /* 0x0c801f0004097f89 */ /* 0x000e6200000e0000 */
[----:B------:R-:W2:Y:S01]  /*2310*/  MUFU.RCP R14, R11 ;  /* 0x0000000b000e7308 */ /* 0x000ea20000001000 */
[----:B------:R-:W-:Y:S01]  /*2320*/  FMUL R8, R7, R8 ;  /* 0x0000000807087220 */ /* 0x000fe20000400000 */
[----:B------:R-:W-:Y:S01]  /*2330*/  @!P2 FMUL R13, R13, 16777216 ;  /* 0x4b8000000d0da820 */ /* 0x000fe20000400000 */
[----:B---3--:R-:W-:-:S04]  /*2340*/  FADD R5, R5, R6 ;  /* 0x0000000605057221 */ /* 0x008fc80000000000 */
[----:B------:R-:W-:Y:S01]  /*2350*/  FFMA R5, R16, R8, R5 ;  /* 0x0000000810057223 */ /* 0x000fe20000000005 */
[----:B----4-:R-:W-:-:S04]  /*2360*/  FADD R8, R12, R15 ;  /* 0x0000000f0c087221 */ /* 0x010fc80000000000 */
[----:B------:R-:W3:Y:S01]  /*2370*/  SHFL.BFLY PT, R6, R5, 0x4, 0x1f ;  /* 0x0c801f0005067f89 */ /* 0x000ee200000e0000 */
[C---:B------:R-:W-:Y:S02]  /*2380*/  FSETP.GEU.AND P2, PT, |R8|.reuse, 1.175494350822287508e-38, PT ;  /* 0x008000000800780b */ /* 0x040fe40003f4e200 */
[----:B------:R-:W-:Y:S01]  /*2390*/  FSETP.GT.AND P0, PT, |R8|, 8.50705917302346158658e+37, PT ;  /* 0x7e8000000800780b */ /* 0x000fe20003f04200 */
[----:B--2---:R-:W-:Y:S01]  /*23a0*/  FMUL R14, R14, R13 ;  /* 0x0000000d0e0e7220 */ /* 0x004fe20000400000 */
[----:B------:R-:W-:Y:S01]  /*23b0*/  FMUL R13, R8, 0.25 ;  /* 0x3e800000080d7820 */ /* 0x000fe20000400000 */
[----:B------:R-:W2:Y:S03]  /*23c0*/  SHFL.BFLY PT, R11, R8, 0x1, 0x1f ;  /* 0x0c201f00080b7f89 */ /* 0x000ea600000e0000 */
[----:B------:R-:W-:Y:S01]  /*23d0*/  FSEL R14, R14, RZ, P1 ;  /* 0x000000ff0e0e7208 */ /* 0x000fe20000800000 */
[----:B-1----:R-:W-:Y:S01]  /*23e0*/  FADD R9, -R4, R9 ;  /* 0x0000000904097221 */ /* 0x002fe20000000100 */
[----:B------:R-:W-:-:S03]  /*23f0*/  FSEL R13, R13, R8, P0 ;  /* 0x000000080d0d7208 */ /* 0x000fc60000000000 */
[C---:B------:R-:W-:Y:S01]  /*2400*/  FFMA R4, R9.reuse, R14, R4 ;  /* 0x0000000e09047223 */ /* 0x040fe20000000004 */
[----:B------:R-:W-:Y:S01]  /*2410*/  FMUL R7, R9, R9 ;  /* 0x0000000909077220 */ /* 0x000fe20000400000 */
[----:B------:R-:W-:Y:S01]  /*2420*/  @!P2 FMUL R13, R13, 16777216 ;  /* 0x4b8000000d0da820 */ /* 0x000fe20000400000 */
[----:B------:R-:W-:Y:S01]  /*2430*/  @P0 FMUL R15, R15, 0.25 ;  /* 0x3e8000000f0f0820 */ /* 0x000fe20000400000 */
[----:B------:R-:W-:Y:S01]  /*2440*/  FSETP.NEU.AND P0, PT, R8, RZ, PT ;  /* 0x000000ff0800720b */ /* 0x000fe20003f0d000 */
[----:B------:R-:W1:Y:S01]  /*2450*/  SHFL.BFLY PT, R9, R4, 0x2, 0x1f ;  /* 0x0c401f0004097f89 */ /* 0x000e6200000e0000 */
[----:B------:R-:W-:Y:S01]  /*2460*/  FMUL R7, R10, R7 ;  /* 0x000000070a077220 */ /* 0x000fe20000400000 */
[----:B------:R-:W-:Y:S01]  /*2470*/  @!P2 FMUL R15, R15, 16777216 ;  /* 0x4b8000000f0fa820 */ /* 0x000fe20000400000 */
[----:B------:R-:W4:Y:S01]  /*2480*/  MUFU.RCP R10, R13 ;  /* 0x0000000d000a7308 */ /* 0x000f220000001000 */
[----:B---3--:R-:W-:-:S04]  /*2490*/  FADD R5, R5, R6 ;  /* 0x0000000605057221 */ /* 0x008fc80000000000 */
[----:B------:R-:W-:Y:S01]  /*24a0*/  FFMA R5, R14, R7, R5 ;  /* 0x000000070e057223 */ /* 0x000fe20000000005 */
[----:B--2---:R-:W-:-:S04]  /*24b0*/  FADD R14, R8, R11 ;  /* 0x0000000b080e7221 */ /* 0x004fc80000000000 */
[----:B------:R-:W2:Y:S01]  /*24c0*/  SHFL.BFLY PT, R6, R5, 0x2, 0x1f ;  /* 0x0c401f0005067f89 */ /* 0x000ea200000e0000 */
[----:B------:R-:W-:Y:S01]  /*24d0*/  FSETP.GEU.AND P1, PT, |R14|, 1.175494350822287508e-38, PT ;  /* 0x008000000e00780b */ /* 0x000fe20003f2e200 */
[----:B----4-:R-:W-:-:S05]  /*24e0*/  FMUL R10, R10, R15 ;  /* 0x0000000f0a0a7220 */ /* 0x010fca0000400000 */
[----:B------:R-:W-:Y:S01]  /*24f0*/  FSEL R10, R10, RZ, P0 ;  /* 0x000000ff0a0a7208 */ /* 0x000fe20000000000 */
[----:B-1----:R-:W-:Y:S01]  /*2500*/  FADD R9, -R4, R9 ;  /* 0x0000000904097221 */ /* 0x002fe20000000100 */
[----:B------:R-:W-:-:S03]  /*2510*/  FSETP.GT.AND P0, PT, |R14|, 8.50705917302346158658e+37, PT ;  /* 0x7e8000000e00780b */ /* 0x000fc60003f04200 */
[C---:B------:R-:W-:Y:S01]  /*2520*/  FMUL R7, R9.reuse, R9 ;  /* 0x0000000909077220 */ /* 0x040fe20000400000 */
[----:B------:R-:W-:Y:S01]  /*2530*/  FFMA R4, R9, R10, R4 ;  /* 0x0000000a09047223 */ /* 0x000fe20000000004 */
[----:B------:R-:W-:Y:S02]  /*2540*/  FMUL R9, R14, 0.25 ;  /* 0x3e8000000e097820 */ /* 0x000fe40000400000 */
[----:B------:R-:W-:-:S03]  /*2550*/  FMUL R7, R12, R7 ;  /* 0x000000070c077220 */ /* 0x000fc60000400000 */
[----:B------:R-:W-:Y:S01]  /*2560*/  FSEL R12, R9, R14, P0 ;  /* 0x0000000e090c7208 */ /* 0x000fe20000000000 */
[----:B--2---:R-:W-:Y:S01]  /*2570*/  FADD R5, R5, R6 ;  /* 0x0000000605057221 */ /* 0x004fe20000000000 */
[----:B------:R-:W1:Y:S01]  /*2580*/  SHFL.BFLY PT, R9, R4, 0x1, 0x1f ;  /* 0x0c201f0004097f89 */ /* 0x000e6200000e0000 */
[----:B------:R-:W-:Y:S01]  /*2590*/  @P0 FMUL R11, R11, 0.25 ;  /* 0x3e8000000b0b0820 */ /* 0x000fe20000400000 */
[----:B------:R-:W-:Y:S01]  /*25a0*/  FSETP.NEU.AND P0, PT, R14, RZ, PT ;  /* 0x000000ff0e00720b */ /* 0x000fe20003f0d000 */
[----:B------:R-:W-:Y:S01]  /*25b0*/  @!P1 FMUL R12, R12, 16777216 ;  /* 0x4b8000000c0c9820 */ /* 0x000fe20000400000 */
[----:B------:R-:W-:Y:S01]  /*25c0*/  FFMA R5, R10, R7, R5 ;  /* 0x000000070a057223 */ /* 0x000fe20000000005 */
[----:B------:R-:W-:Y:S01]  /*25d0*/  @!P1 FMUL R11, R11, 16777216 ;  /* 0x4b8000000b0b9820 */ /* 0x000fe20000400000 */
[----:B0-----:R-:W-:-:S03]  /*25e0*/  ISETP.GE.AND P1, PT, R17, 0x8, PT ;  /* 0x000000081100780c */ /* 0x001fc60003f26270 */
[----:B------:R-:W0:Y:S01]  /*25f0*/  MUFU.RCP R12, R12 ;  /* 0x0000000c000c7308 */ /* 0x000e220000001000 */
[----:B------:R-:W2:Y:S01]  /*2600*/  SHFL.BFLY PT, R6, R5, 0x1, 0x1f ;  /* 0x0c201f0005067f89 */ /* 0x000ea200000e0000 */
[----:B-1----:R-:W-:Y:S01]  /*2610*/  FADD R9, -R4, R9 ;  /* 0x0000000904097221 */ /* 0x002fe20000000100 */
[----:B0-----:R-:W-:-:S03]  /*2620*/  FMUL R11, R12, R11 ;  /* 0x0000000b0c0b7220 */ /* 0x001fc60000400000 */
[----:B------:R-:W-:Y:S02]  /*2630*/  FMUL R7, R9, R9 ;  /* 0x0000000909077220 */ /* 0x000fe40000400000 */
[----:B------:R-:W-:Y:S02]  /*2640*/  FSEL R11, R11, RZ, P0 ;  /* 0x000000ff0b0b7208 */ /* 0x000fe40000000000 */
[----:B------:R-:W-:Y:S01]  /*2650*/  LOP3.LUT P0, RZ, R17, 0x1f, RZ, 0xc0, !PT ;  /* 0x0000001f11ff7812 */ /* 0x000fe2000780c0ff */
[----:B------:R-:W-:Y:S01]  /*2660*/  FMUL R7, R8, R7 ;  /* 0x0000000708077220 */ /* 0x000fe20000400000 */
[----:B--2---:R-:W-:Y:S01]  /*2670*/  FADD R6, R5, R6 ;  /* 0x0000000605067221 */ /* 0x004fe20000000000 */
[----:B------:R-:W-:Y:S01]  /*2680*/  SHF.R.U32.HI R5, RZ, 0x3, R17 ;  /* 0x00000003ff057819 */ /* 0x000fe20000011611 */
[----:B------:R-:W-:Y:S02]  /*2690*/  FFMA R8, R9, R11, R4 ;  /* 0x0000000b09087223 */ /* 0x000fe40000000004 */
[----:B------:R-:W-:Y:S01]  /*26a0*/  FFMA R10, R11, R7, R6 ;  /* 0x000000070b0a7223 */ /* 0x000fe20000000006 */
[----:B------:R-:W-:-:S06]  /*26b0*/  LOP3.LUT R5, R5, 0x1c, RZ, 0xc0, !PT ;  /* 0x0000001c05057812 */ /* 0x000fcc00078ec0ff */
[----:B------:R-:W-:Y:S04]  /*26c0*/  @!P0 STS [R5+0x40], R14 ;  /* 0x0000400e05008388 */ /* 0x000fe80000000800 */
[----:B------:R-:W-:Y:S04]  /*26d0*/  @!P0 STS [R5], R8 ;  /* 0x0000000805008388 */ /* 0x000fe80000000800 */
[----:B------:R-:W-:Y:S04]  /*26e0*/  @!P0 STS [R5+0x20], R10 ;  /* 0x0000200a05008388 */ /* 0x000fe80000000800 */
[----:B------:R-:W-:Y:S06]  /*26f0*/  BAR.SYNC 0x0 ;  /* 0x0000000000007b1d */ /* 0x000fec0000000000 */
[----:B------:R-:W0:Y:S04]  /*2700*/  @!P1 LDS R3, [R17.X4+0x40] ;  /* 0x0000400011039984 */ /* 0x000e280000004800 */
[----:B------:R-:W1:Y:S04]  /*2710*/  @!P1 LDS R0, [R17.X4] ;  /* 0x0000000011009984 */ /* 0x000e680000004800 */
[----:B------:R-:W-:Y:S04]  /*2720*/  @!P1 LDS R2, [R17.X4+0x20] ;  /* 0x0000200011029984 */ /* 0x000fe80000004800 */
[----:B0-----:R-:W0:Y:S04]  /*2730*/  SHFL.BFLY PT, R4, R3, 0x4, 0x1f ;  /* 0x0c801f0003047f89 */ /* 0x001e2800000e0000 */
[----:B-1----:R-:W1:Y:S01]  /*2740*/  SHFL.BFLY PT, R5, R0, 0x4, 0x1f ;  /* 0x0c801f0000057f89 */ /* 0x002e6200000e0000 */
[----:B0-----:R-:W-:-:S04]  /*2750*/  FADD R6, R3, R4 ;  /* 0x0000000403067221 */ /* 0x001fc80000000000 */
[C---:B------:R-:W-:Y:S01]  /*2760*/  FMUL R7, R6.reuse, 0.25 ;  /* 0x3e80000006077820 */ /* 0x040fe20000400000 */
[C---:B------:R-:W-:Y:S01]  /*2770*/  FSETP.GEU.AND P1, PT, |R6|.reuse, 1.175494350822287508e-38, PT ;  /* 0x008000000600780b */ /* 0x040fe20003f2e200 */
[----:B------:R-:W0:Y:S01]  /*2780*/  SHFL.BFLY PT, R11, R6, 0x2, 0x1f ;  /* 0x0c401f00060b7f89 */ /* 0x000e2200000e0000 */
[----:B------:R-:W-:Y:S01]  /*2790*/  FSETP.GT.AND P0, PT, |R6|, 8.50705917302346158658e+37, PT ;  /* 0x7e8000000600780b */ /* 0x000fe20003f04200 */
[----:B-1----:R-:W-:-:S03]  /*27a0*/  FADD R5, -R0, R5 ;  /* 0x0000000500057221 */ /* 0x002fc60000000100 */
[----:B------:R-:W-:Y:S02]  /*27b0*/  FSEL R8, R7, R6, P0 ;  /* 0x0000000607087208 */ /* 0x000fe40000000000 */
[----:B------:R-:W1:Y:S05]  /*27c0*/  SHFL.BFLY PT, R7, R2, 0x4, 0x1f ;  /* 0x0c801f0002077f89 */ /* 0x000e6a00000e0000 */
[----:B------:R-:W-:Y:S02]  /*27d0*/  @!P1 FMUL R8, R8, 16777216 ;  /* 0x4b80000008089820 */ /* 0x000fe40000400000 */
[----:B------:R-:W-:Y:S02]  /*27e0*/  @P0 FMUL R4, R4, 0.25 ;  /* 0x3e80000004040820 */ /* 0x000fe40000400000 */
[----:B------:R-:W2:Y:S02]  /*27f0*/  MUFU.RCP R9, R8 ;  /* 0x0000000800097308 */ /* 0x000ea40000001000 */
[----:B------:R-:W-:Y:S01]  /*2800*/  @!P1 FMUL R4, R4, 16777216 ;  /* 0x4b80000004049820 */ /* 0x000fe20000400000 */
[C---:B------:R-:W-:Y:S01]  /*2810*/  FSETP.NEU.AND P1, PT, R6.reuse, RZ, PT ;  /* 0x000000ff0600720b */ /* 0x040fe20003f2d000 */
[----:B0-----:R-:W-:-:S04]  /*2820*/  FADD R10, R6, R11 ;  /* 0x0000000b060a7221 */ /* 0x001fc80000000000 */
[C---:B------:R-:W-:Y:S01]  /*2830*/  FMUL R13, R10.reuse, 0.25 ;  /* 0x3e8000000a0d7820 */ /* 0x040fe20000400000 */
[C---:B------:R-:W-:Y:S01]  /*2840*/  FSETP.GEU.AND P2, PT, |R10|.reuse, 1.175494350822287508e-38, PT ;  /* 0x008000000a00780b */ /* 0x040fe20003f4e200 */
[----:B------:R-:W0:Y:S01]  /*2850*/  SHFL.BFLY PT, R15, R10, 0x1, 0x1f ;  /* 0x0c201f000a0f7f89 */ /* 0x000e2200000e0000 */
[----:B------:R-:W-:Y:S01]  /*2860*/  FSETP.GT.AND P0, PT, |R10|, 8.50705917302346158658e+37, PT ;  /* 0x7e8000000a00780b */ /* 0x000fe20003f04200 */
[----:B--2---:R-:W-:Y:S01]  /*2870*/  FMUL R9, R9, R4 ;  /* 0x0000000409097220 */ /* 0x004fe20000400000 */
[----:B------:R-:W-:Y:S01]  /*2880*/  FMUL R4, R5, R5 ;  /* 0x0000000505047220 */ /* 0x000fe20000400000 */
[----:B-1----:R-:W-:Y:S01]  /*2890*/  FADD R2, R2, R7 ;  /* 0x0000000702027221 */ /* 0x002fe20000000000 */
[----:B------:R-:W-:Y:S02]  /*28a0*/  FSEL R13, R13, R10, P0 ;  /* 0x0000000a0d0d7208 */ /* 0x000fe40000000000 */
[----:B------:R-:W-:Y:S01]  /*28b0*/  FSEL R9, R9, RZ, P1 ;  /* 0x000000ff09097208 */ /* 0x000fe20000800000 */
[----:B------:R-:W-:-:S04]  /*28c0*/  FMUL R4, R3, R4 ;  /* 0x0000000403047220 */ /* 0x000fc80000400000 */
[----:B------:R-:W-:Y:S01]  /*28d0*/  FFMA R0, R5, R9, R0 ;  /* 0x0000000905007223 */ /* 0x000fe20000000000 */
[----:B------:R-:W-:Y:S01]  /*28e0*/  @!P2 FMUL R13, R13, 16777216 ;  /* 0x4b8000000d0da820 */ /* 0x000fe20000400000 */
[----:B------:R-:W-:Y:S01]  /*28f0*/  FFMA R2, R9, R4, R2 ;  /* 0x0000000409027223 */ /* 0x000fe20000000002 */
[----:B------:R-:W-:Y:S01]  /*2900*/  @P0 FMUL R11, R11, 0.25 ;  /* 0x3e8000000b0b0820 */ /* 0x000fe20000400000 */
[C---:B------:R-:W-:Y:S01]  /*2910*/  FSETP.NEU.AND P0, PT, R10.reuse, RZ, PT ;  /* 0x000000ff0a00720b */ /* 0x040fe20003f0d000 */
[----:B------:R-:W1:Y:S01]  /*2920*/  SHFL.BFLY PT, R3, R0, 0x2, 0x1f ;  /* 0x0c401f0000037f89 */ /* 0x000e6200000e0000 */
[----:B------:R-:W2:Y:S01]  /*2930*/  MUFU.RCP R4, R13 ;  /* 0x0000000d00047308 */ /* 0x000ea20000001000 */
[----:B------:R-:W-:Y:S02]  /*2940*/  @!P2 FMUL R11, R11, 16777216 ;  /* 0x4b8000000b0ba820 */ /* 0x000fe40000400000 */
[----:B------:R-:W3:Y:S01]  /*2950*/  SHFL.BFLY PT, R5, R2, 0x2, 0x1f ;  /* 0x0c401f0002057f89 */ /* 0x000ee200000e0000 */
[----:B0-----:R-:W-:-:S04]  /*2960*/  FADD R8, R10, R15 ;  /* 0x0000000f0a087221 */ /* 0x001fc80000000000 */
[C---:B------:R-:W-:Y:S01]  /*2970*/  FMUL R9, R8.reuse, 0.25 ;  /* 0x3e80000008097820 */ /* 0x040fe20000400000 */
[----:B------:R-:W-:Y:S01]  /*2980*/  FSETP.GEU.AND P1, PT, |R8|, 1.175494350822287508e-38, PT ;  /* 0x008000000800780b */ /* 0x000fe20003f2e200 */
[----:B--2---:R-:W-:-:S05]  /*2990*/  FMUL R4, R4, R11 ;  /* 0x0000000b04047220 */ /* 0x004fca0000400000 */
[----:B------:R-:W-:Y:S01]  /*29a0*/  FSEL R4, R4, RZ, P0 ;  /* 0x000000ff04047208 */ /* 0x000fe20000000000 */
[----:B-1----:R-:W-:Y:S01]  /*29b0*/  FADD R3, -R0, R3 ;  /* 0x0000000300037221 */ /* 0x002fe20000000100 */
[----:B------:R-:W-:-:S03]  /*29c0*/  FSETP.GT.AND P0, PT, |R8|, 8.50705917302346158658e+37, PT ;  /* 0x7e8000000800780b */ /* 0x000fc60003f04200 */
[C---:B------:R-:W-:Y:S01]  /*29d0*/  FMUL R7, R3.reuse, R3 ;  /* 0x0000000303077220 */ /* 0x040fe20000400000 */
[----:B------:R-:W-:Y:S01]  /*29e0*/  FFMA R0, R3, R4, R0 ;  /* 0x0000000403007223 */ /* 0x000fe20000000000 */
[----:B---3--:R-:W-:Y:S01]  /*29f0*/  FADD R5, R2, R5 ;  /* 0x0000000502057221 */ /* 0x008fe20000000000 */
[----:B------:R-:W-:Y:S01]  /*2a00*/  FSEL R9, R9, R8, P0 ;  /* 0x0000000809097208 */ /* 0x000fe20000000000 */
[----:B------:R-:W-:Y:S02]  /*2a10*/  FMUL R7, R6, R7 ;  /* 0x0000000706077220 */ /* 0x000fe40000400000 */
[----:B------:R-:W0:Y:S02]  /*2a20*/  SHFL.BFLY PT, R3, R0, 0x1, 0x1f ;  /* 0x0c201f0000037f89 */ /* 0x000e2400000e0000 */
[----:B------:R-:W-:Y:S01]  /*2a30*/  FFMA R5, R4, R7, R5 ;  /* 0x0000000704057223 */ /* 0x000fe20000000005 */
[----:B------:R-:W-:Y:S01]  /*2a40*/  @!P1 FMUL R9, R9, 16777216 ;  /* 0x4b80000009099820 */ /* 0x000fe20000400000 */
[----:B------:R-:W-:Y:S01]  /*2a50*/  @P0 FMUL R15, R15, 0.25 ;  /* 0x3e8000000f0f0820 */ /* 0x000fe20000400000 */
[----:B------:R-:W-:-:S02]  /*2a60*/  LOP3.LUT P0, RZ, R17, 0x7, RZ, 0xc0, !PT ;  /* 0x0000000711ff7812 */ /* 0x000fc4000780c0ff */
[----:B------:R-:W1:Y:S01]  /*2a70*/  SHFL.BFLY PT, R2, R5, 0x1, 0x1f ;  /* 0x0c201f0005027f89 */ /* 0x000e6200000e0000 */
[----:B------:R-:W2:Y:S01]  /*2a80*/  MUFU.RCP R4, R9 ;  /* 0x0000000900047308 */ /* 0x000ea20000001000 */
[----:B------:R-:W-:Y:S01]  /*2a90*/  @!P1 FMUL R15, R15, 16777216 ;  /* 0x4b8000000f0f9820 */ /* 0x000fe20000400000 */
[----:B------:R-:W-:Y:S02]  /*2aa0*/  FSETP.NEU.AND P1, PT, R8, RZ, PT ;  /* 0x000000ff0800720b */ /* 0x000fe40003f2d000 */
[----:B------:R-:W-:Y:S01]  /*2ab0*/  ISETP.LT.AND P0, PT, R17, 0x8, !P0 ;  /* 0x000000081100780c */ /* 0x000fe20004701270 */
[----:B0-----:R-:W-:Y:S01]  /*2ac0*/  FADD R3, -R0, R3 ;  /* 0x0000000300037221 */ /* 0x001fe20000000100 */
[----:B--2---:R-:W-:-:S11]  /*2ad0*/  FMUL R4, R4, R15 ;  /* 0x0000000f04047220 */ /* 0x004fd60000400000 */
[----:B------:R-:W-:Y:S01]  /*2ae0*/  @P0 STS [R17.X4+0x40], R8 ;  /* 0x0000400811000388 */ /* 0x000fe20000004800 */
[----:B------:R-:W-:Y:S01]  /*2af0*/  FMUL R11, R3, R3 ;  /* 0x00000003030b7220 */ /* 0x000fe20000400000 */
[----:B------:R-:W-:Y:S01]  /*2b00*/  FSEL R4, R4, RZ, P1 ;  /* 0x000000ff04047208 */ /* 0x000fe20000800000 */
[----:B-1----:R-:W-:Y:S02]  /*2b10*/  FADD R7, R5, R2 ;  /* 0x0000000205077221 */ /* 0x002fe40000000000 */
[----:B------:R-:W-:Y:S02]  /*2b20*/  FMUL R11, R10, R11 ;  /* 0x0000000b0a0b7220 */ /* 0x000fe40000400000 */
[----:B------:R-:W-:Y:S02]  /*2b30*/  FFMA R0, R3, R4, R0 ;  /* 0x0000000403007223 */ /* 0x000fe40000000000 */
[----:B------:R-:W-:Y:S01]  /*2b40*/  FFMA R7, R4, R11, R7 ;  /* 0x0000000b04077223 */ /* 0x000fe20000000007 */
[----:B------:R-:W-:-:S02]  /*2b50*/  IMAD.U32 R3, RZ, RZ, UR5 ;  /* 0x00000005ff037e24 */ /* 0x000fc4000f8e00ff */
[----:B------:R-:W-:Y:S04]  /*2b60*/  @P0 STS [R17.X4], R0 ;  /* 0x0000000011000388 */ /* 0x000fe80000004800 */
[----:B------:R-:W-:Y:S04]  /*2b70*/  @P0 STS [R17.X4+0x20], R7 ;  /* 0x0000200711000388 */ /* 0x000fe80000004800 */
[----:B------:R-:W-:Y:S06]  /*2b80*/  BAR.SYNC 0x0 ;  /* 0x0000000000007b1d */ /* 0x000fec0000000000 */
[----:B------:R-:W0:Y:S01]  /*2b90*/  LDS R2, [RZ] ;  /* 0x00000000ff027984 */ /* 0x000e220000000800 */
[----:B------:R-:W-:-:S03]  /*2ba0*/  PLOP3.LUT P0, PT, PT, PT, UP0, 0x40, 0x0 ;  /* 0x000000000000781c */ /* 0x000fc60003f0e808 */
[----:B------:R-:W1:Y:S04]  /*2bb0*/  LDS R4, [0x20] ;  /* 0x00002000ff047984 */ /* 0x000e680000000800 */
[----:B------:R-:W-:Y:S06]  /*2bc0*/  BAR.SYNC 0x0 ;  /* 0x0000000000007b1d */ /* 0x000fec0000000000 */
[----:B------:R-:W-:Y:S01]  /*2bd0*/  ISETP.EQ.AND P0, PT, R25, RZ, P0 ;  /* 0x000000ff1900720c */ /* 0x000fe20000702270 */
[----:B0-----:R-:W-:Y:S04]  /*2be0*/  STS [RZ], R2 ;  /* 0x00000002ff007388 */ /* 0x001fe80000000800 */
[----:B------:R-:W-:Y:S06]  /*2bf0*/  BAR.SYNC 0x0 ;  /* 0x0000000000007b1d */ /* 0x000fec0000000000 */
[----:B------:R-:W0:Y:S01]  /*2c00*/  LDS R5, [RZ] ;  /* 0x00000000ff057984 */ /* 0x000e220000000800 */
[----:B------:R-:W-:-:S03]  /*2c10*/  MOV R2, UR4 ;  /* 0x0000000400027c02 */ /* 0x000fc60008000f00 */
[----:B------:R-:W-:Y:S06]  /*2c20*/  BAR.SYNC 0x0 ;  /* 0x0000000000007b1d */ /* 0x000fec0000000000 */
[----:B-1----:R-:W-:Y:S04]  /*2c30*/  STS [RZ], R4 ;  /* 0x00000004ff007388 */ /* 0x002fe80000000800 */
[----:B------:R-:W-:Y:S06]  /*2c40*/  BAR.SYNC 0x0 ;  /* 0x0000000000007b1d */ /* 0x000fec0000000000 */
[----:B0-----:R0:W-:Y:S01]  /*2c50*/  @P0 STG.E [R2.64], R5 ;  /* 0x0000000502000986 */ /* 0x0011e2000c10190a */
[----:B------:R-:W-:Y:S05]  /*2c60*/  @!P0 EXIT ;  /* 0x000000000000894d */ /* 0x000fea0003800000 */
[----:B0-----:R-:W0:Y:S01]  /*2c70*/  LDS R5, [RZ] ;  /* 0x00000000ff057984 */ /* 0x001e220000000800 */
[----:B------:R-:W-:-:S02]  /*2c80*/  MOV R2, UR6 ;  /* 0x0000000600027c02 */ /* 0x000fc40008000f00 */
[----:B------:R-:W-:-:S05]  /*2c90*/  MOV R3, UR7 ;  /* 0x0000000700037c02 */ /* 0x000fca0008000f00 */
[----:B0-----:R-:W-:Y:S01]  /*2ca0*/  STG.E [R2.64], R5 ;  /* 0x0000000502007986 */ /* 0x001fe2000c10190a */
[----:B------:R-:W-:Y:S05]  /*2cb0*/  EXIT ;  /* 0x000000000000794d */ /* 0x000fea0003800000 */
.L_x_4:
[----:B------:R-:W-:-:S00]  /*2cc0*/  BRA `(.L_x_4) ;  /* 0xfffffff000007947 */ /* 0x000fc0000383ffff */
[----:B------:R-:W-:-:S00]  /*2cd0*/  NOP ;  /* 0x0000000000007918 */ /* 0x000fc00000000000 */
        /* <DEDUP_REMOVED lines=10> */
.L_x_5:


//--------------------- .nv.shared.triton__0d1d2d345de6 --------------------------
	.section	.nv.shared.triton__0d1d2d345de6,"aw",@nobits
	.align	16
